def matmul_kernel(
    a_ptr,
    b_ptr,
    c_ptr,
    M,
    N,
    K,
    stride_am,
    stride_ak,
    stride_bk,
    stride_bn,
    stride_cm,
    stride_cn,
    BLOCK_M: tl.constexpr,
    BLOCK_N: tl.constexpr,
    BLOCK_K: tl.constexpr,
    GROUP_M: tl.constexpr,
):
    pid = tl.program_id(axis=0)
    num_pid_m = tl.cdiv(M, BLOCK_M)
    num_pid_n = tl.cdiv(N, BLOCK_N)
    num_pid_in_group = GROUP_M * num_pid_n
    group_id = pid // num_pid_in_group
    first_pid_m = group_id * GROUP_M
    group_size_m = min(num_pid_m - first_pid_m, GROUP_M)
    pid_m = first_pid_m + ((pid % num_pid_in_group) % group_size_m)
    pid_n = (pid % num_pid_in_group) // group_size_m

    offs_am = (pid_m * BLOCK_M + tl.arange(0, BLOCK_M)) % M
    offs_bn = (pid_n * BLOCK_N + tl.arange(0, BLOCK_N)) % N
    offs_k = tl.arange(0, BLOCK_K)
    a_ptrs = a_ptr + offs_am[:, None] * stride_am + offs_k[None, :] * stride_ak
    b_ptrs = b_ptr + offs_k[:, None] * stride_bk + offs_bn[None, :] * stride_bn

    acc = tl.zeros((BLOCK_M, BLOCK_N), dtype=tl.float32)
    for kk in range(0, tl.cdiv(K, BLOCK_K)):
        a = tl.load(a_ptrs, mask=offs_k[None, :] < K - kk * BLOCK_K, other=0.0)
        b = tl.load(b_ptrs, mask=offs_k[:, None] < K - kk * BLOCK_K, other=0.0)
        acc = tl.dot(a, b, acc)
        a_ptrs += BLOCK_K * stride_ak
        b_ptrs += BLOCK_K * stride_bk

    c = acc.to(c_ptr.dtype.element_ty)
    offs_cm = pid_m * BLOCK_M + tl.arange(0, BLOCK_M)
    offs_cn = pid_n * BLOCK_N + tl.arange(0, BLOCK_N)
    c_ptrs = c_ptr + offs_cm[:, None] * stride_cm + offs_cn[None, :] * stride_cn
    mask = (offs_cm[:, None] < M) & (offs_cn[None, :] < N)
    tl.store(c_ptrs, c, mask=mask)

# config = {"BLOCK_K": 32, "BLOCK_M": 64, "BLOCK_N": 64, "GROUP_M": 8, "arch": "sm_100", "dtype": "fp32", "num_ctas": 1, "num_stages": 6, "num_warps": 4}
# arch = sm_100


// ===== COMPILED SASS (sm_100a) =====

	.target	sm_100a

	.elftype	@"ET_EXEC"


//--------------------- .note.nv.tkinfo           --------------------------
	.section	.note.nv.tkinfo,"",@"SHT_NOTE"
	.sectionflags	@"SHF_NOTE_NV_TKINFO"
	.tkinfo
        /*0018*/ 	.word	0x00000081
        /*0030*/ 	.string	""
        /*0030*/ 	.string	"ptxas-blackwell"
        /*0030*/ 	.string	"Cuda compilation tools, release 12.9, V12.9.86"
        /*0030*/ 	.string	"Build cuda_12.9.r12.9/compiler.36037853_0"
        /*0030*/ 	.string	"-v  -suppress-debug-info  -lineinfo  -arch sm_100a "



//--------------------- .note.nv.cuver            --------------------------
	.section	.note.nv.cuver,"",@"SHT_NOTE"
	.sectionflags	@"SHF_NOTE_NV_CUVER"
        /*0018*/ 	.short	0x0001
        /*001a*/ 	.short	0x0064
        /*001c*/ 	.short	0x0001
        /*001e*/ 	.short	0x0000
        /*0020*/ 	.short	0x0001
        /*0022*/ 	.short	0x0000


//--------------------- .nv.info                  --------------------------
	.section	.nv.info,"",@"SHT_CUDA_INFO"
	.align	4


	//----- nvinfo : EIATTR_REGCOUNT
	.align		4
        /*0000*/ 	.byte	0x04, 0x2f
        /*0002*/ 	.short	(.L_4 - .L_3)
	.align		4
.L_3:
        /*0004*/ 	.word	index@(matmul_kernel)
        /*0008*/ 	.word	0x000000a8


	//----- nvinfo : EIATTR_FRAME_SIZE
	.align		4
.L_4:
        /*000c*/ 	.byte	0x04, 0x11
        /*000e*/ 	.short	(.L_6 - .L_5)
	.align		4
.L_5:
        /*0010*/ 	.word	index@($__internal_2_$__cuda_sm10x_tcgen05_guardrail_trap_unallocated_columns_being_dealloced)
        /*0014*/ 	.word	0x00000000


	//----- nvinfo : EIATTR_FRAME_SIZE
	.align		4
.L_6:
        /*0018*/ 	.byte	0x04, 0x11
        /*001a*/ 	.short	(.L_8 - .L_7)
	.align		4
.L_7:
        /*001c*/ 	.word	index@($__internal_1_$__cuda_sm10x_tcgen05_guardrail_trap_phase_invalid_during_alloc)
        /*0020*/ 	.word	0x00000000


	//----- nvinfo : EIATTR_FRAME_SIZE
	.align		4
.L_8:
        /*0024*/ 	.byte	0x04, 0x11
        /*0026*/ 	.short	(.L_10 - .L_9)
	.align		4
.L_9:
        /*0028*/ 	.word	index@($__internal_0_$__cuda_sm10x_tcgen05_guardrail_trap_col_being_dealloced_not_returned_by_alloc)
        /*002c*/ 	.word	0x00000000


	//----- nvinfo : EIATTR_FRAME_SIZE
	.align		4
.L_10:
        /*0030*/ 	.byte	0x04, 0x11
        /*0032*/ 	.short	(.L_12 - .L_11)
	.align		4
.L_11:
        /*0034*/ 	.word	index@(matmul_kernel)
        /*0038*/ 	.word	0x00000000


	//----- nvinfo : EIATTR_MIN_STACK_SIZE
	.align		4
.L_12:
        /*003c*/ 	.byte	0x04, 0x12
        /*003e*/ 	.short	(.L_14 - .L_13)
	.align		4
.L_13:
        /*0040*/ 	.word	index@(matmul_kernel)
        /*0044*/ 	.word	0x00000000
.L_14:


//--------------------- .nv.info.matmul_kernel    --------------------------
	.section	.nv.info.matmul_kernel,"",@"SHT_CUDA_INFO"
	.sectionflags	@""
	.align	4


	//----- nvinfo : EIATTR_CUDA_API_VERSION
	.align		4
        /*0000*/ 	.byte	0x04, 0x37
        /*0002*/ 	.short	(.L_16 - .L_15)
.L_15:
        /*0004*/ 	.word	0x00000081


	//----- nvinfo : EIATTR_KPARAM_INFO
	.align		4
.L_16:
        /*0008*/ 	.byte	0x04, 0x17
        /*000a*/ 	.short	(.L_18 - .L_17)
.L_17:
        /*000c*/ 	.word	0x00000000
        /*0010*/ 	.short	0x000d
        /*0012*/ 	.short	0x0048
        /*0014*/ 	.byte	0x00, 0xf4, 0x21, 0x00


	//----- nvinfo : EIATTR_KPARAM_INFO
	.align		4
.L_18:
        /*0018*/ 	.byte	0x04, 0x17
        /*001a*/ 	.short	(.L_20 - .L_19)
.L_19:
        /*001c*/ 	.word	0x00000000
        /*0020*/ 	.short	0x000c
        /*0022*/ 	.short	0x0040
        /*0024*/ 	.byte	0x00, 0xf4, 0x21, 0x00


	//----- nvinfo : EIATTR_KPARAM_INFO
	.align		4
.L_20:
        /*0028*/ 	.byte	0x04, 0x17
        /*002a*/ 	.short	(.L_22 - .L_21)
.L_21:
        /*002c*/ 	.word	0x00000000
        /*0030*/ 	.short	0x000b
        /*0032*/ 	.short	0x0038
        /*0034*/ 	.byte	0x00, 0xf0, 0x11, 0x00


	//----- nvinfo : EIATTR_KPARAM_INFO
	.align		4
.L_22:
        /*0038*/ 	.byte	0x04, 0x17
        /*003a*/ 	.short	(.L_24 - .L_23)
.L_23:
        /*003c*/ 	.word	0x00000000
        /*0040*/ 	.short	0x000a
        /*0042*/ 	.short	0x0034
        /*0044*/ 	.byte	0x00, 0xf0, 0x11, 0x00


	//----- nvinfo : EIATTR_KPARAM_INFO
	.align		4
.L_24:
        /*0048*/ 	.byte	0x04, 0x17
        /*004a*/ 	.short	(.L_26 - .L_25)
.L_25:
        /*004c*/ 	.word	0x00000000
        /*0050*/ 	.short	0x0009
        /*0052*/ 	.short	0x0030
        /*0054*/ 	.byte	0x00, 0xf0, 0x11, 0x00


	//----- nvinfo : EIATTR_KPARAM_INFO
	.align		4
.L_26:
        /*0058*/ 	.byte	0x04, 0x17
        /*005a*/ 	.short	(.L_28 - .L_27)
.L_27:
        /*005c*/ 	.word	0x00000000
        /*0060*/ 	.short	0x0008
        /*0062*/ 	.short	0x002c
        /*0064*/ 	.byte	0x00, 0xf0, 0x11, 0x00


	//----- nvinfo : EIATTR_KPARAM_INFO
	.align		4
.L_28:
        /*0068*/ 	.byte	0x04, 0x17
        /*006a*/ 	.short	(.L_30 - .L_29)
.L_29:
        /*006c*/ 	.word	0x00000000
        /*0070*/ 	.short	0x0007
        /*0072*/ 	.short	0x0028
        /*0074*/ 	.byte	0x00, 0xf0, 0x11, 0x00


	//----- nvinfo : EIATTR_KPARAM_INFO
	.align		4
.L_30:
        /*0078*/ 	.byte	0x04, 0x17
        /*007a*/ 	.short	(.L_32 - .L_31)
.L_31:
        /*007c*/ 	.word	0x00000000
        /*0080*/ 	.short	0x0006
        /*0082*/ 	.short	0x0024
        /*0084*/ 	.byte	0x00, 0xf0, 0x11, 0x00


	//----- nvinfo : EIATTR_KPARAM_INFO
	.align		4
.L_32:
        /*0088*/ 	.byte	0x04, 0x17
        /*008a*/ 	.short	(.L_34 - .L_33)
.L_33:
        /*008c*/ 	.word	0x00000000
        /*0090*/ 	.short	0x0005
        /*0092*/ 	.short	0x0020
        /*0094*/ 	.byte	0x00, 0xf0, 0x11, 0x00


	//----- nvinfo : EIATTR_KPARAM_INFO
	.align		4
.L_34:
        /*0098*/ 	.byte	0x04, 0x17
        /*009a*/ 	.short	(.L_36 - .L_35)
.L_35:
        /*009c*/ 	.word	0x00000000
        /*00a0*/ 	.short	0x0004
        /*00a2*/ 	.short	0x001c
        /*00a4*/ 	.byte	0x00, 0xf0, 0x11, 0x00


	//----- nvinfo : EIATTR_KPARAM_INFO
	.align		4
.L_36:
        /*00a8*/ 	.byte	0x04, 0x17
        /*00aa*/ 	.short	(.L_38 - .L_37)
.L_37:
        /*00ac*/ 	.word	0x00000000
        /*00b0*/ 	.short	0x0003
        /*00b2*/ 	.short	0x0018
        /*00b4*/ 	.byte	0x00, 0xf0, 0x11, 0x00


	//----- nvinfo : EIATTR_KPARAM_INFO
	.align		4
.L_38:
        /*00b8*/ 	.byte	0x04, 0x17
        /*00ba*/ 	.short	(.L_40 - .L_39)
.L_39:
        /*00bc*/ 	.word	0x00000000
        /*00c0*/ 	.short	0x0002
        /*00c2*/ 	.short	0x0010
        /*00c4*/ 	.byte	0x00, 0xf4, 0x21, 0x00


	//----- nvinfo : EIATTR_KPARAM_INFO
	.align		4
.L_40:
        /*00c8*/ 	.byte	0x04, 0x17
        /*00ca*/ 	.short	(.L_42 - .L_41)
.L_41:
        /*00cc*/ 	.word	0x00000000
        /*00d0*/ 	.short	0x0001
        /*00d2*/ 	.short	0x0008
        /*00d4*/ 	.byte	0x00, 0xf4, 0x21, 0x00


	//----- nvinfo : EIATTR_KPARAM_INFO
	.align		4
.L_42:
        /*00d8*/ 	.byte	0x04, 0x17
        /*00da*/ 	.short	(.L_44 - .L_43)
.L_43:
        /*00dc*/ 	.word	0x00000000
        /*00e0*/ 	.short	0x0000
        /*00e2*/ 	.short	0x0000
        /*00e4*/ 	.byte	0x00, 0xf4, 0x21, 0x00


	//----- nvinfo : EIATTR_AT_ENTRY_FRAGMENTS
	.align		4
.L_44:
        /*00e8*/ 	.byte	0x04, 0x4f
        /*00ea*/ 	.short	(.L_46 - .L_45)


	//   ....[0]....
.L_45:
        /*00ec*/ 	.word	0x00000004


	//----- nvinfo : EIATTR_RESERVED_SMEM_USED
	.align		4
.L_46:
        /*00f0*/ 	.byte	0x01, 0x41
	.zero		2


	//----- nvinfo : EIATTR_SPARSE_MMA_MASK
	.align		4
        /*00f4*/ 	.byte	0x03, 0x50
        /*00f6*/ 	.short	0x0000


	//----- nvinfo : EIATTR_TCGEN05_1CTA_USED
	.align		4
        /*00f8*/ 	.byte	0x01, 0x51
	.zero		2


	//----- nvinfo : EIATTR_MAXREG_COUNT
	.align		4
        /*00fc*/ 	.byte	0x03, 0x1b
        /*00fe*/ 	.short	0x00ff


	//----- nvinfo : EIATTR_NUM_BARRIERS
	.align		4
        /*0100*/ 	.byte	0x02, 0x4c
        /*0102*/ 	.byte	0x01
	.zero		1


	//----- nvinfo : EIATTR_INT_WARP_WIDE_INSTR_OFFSETS
	.align		4
        /*0104*/ 	.byte	0x04, 0x31
        /*0106*/ 	.short	(.L_48 - .L_47)


	//   ....[0]....
.L_47:
        /*0108*/ 	.word	0x00002080


	//   ....[1]....
        /*010c*/ 	.word	0x000020b0


	//   ....[2]....
        /*0110*/ 	.word	0x000021c0


	//   ....[3]....
        /*0114*/ 	.word	0x00008580


	//   ....[4]....
        /*0118*/ 	.word	0x000085d0


	//----- nvinfo : EIATTR_COOP_GROUP_MASK_REGIDS
	.align		4
.L_48:
        /*011c*/ 	.byte	0x04, 0x29
        /*011e*/ 	.short	(.L_50 - .L_49)


	//   ....[0]....
.L_49:
        /*0120*/ 	.word	0xffffffff


	//   ....[1]....
        /*0124*/ 	.word	0xffffffff


	//   ....[2]....
        /*0128*/ 	.word	0xffffffff


	//   ....[3]....
        /*012c*/ 	.word	0xffffffff


	//----- nvinfo : EIATTR_COOP_GROUP_INSTR_OFFSETS
	.align		4
.L_50:
        /*0130*/ 	.byte	0x04, 0x28
        /*0132*/ 	.short	(.L_52 - .L_51)


	//   ....[0]....
.L_51:
        /*0134*/ 	.word	0x00000050


	//   ....[1]....
        /*0138*/ 	.word	0x00000310


	//   ....[2]....
        /*013c*/ 	.word	0x00008410


	//   ....[3]....
        /*0140*/ 	.word	0x00008680


	//----- nvinfo : EIATTR_VRC_CTA_INIT_COUNT
	.align		4
.L_52:
        /*0144*/ 	.byte	0x02, 0x4a
        /*0146*/ 	.byte	0x80
	.zero		1


	//----- nvinfo : EIATTR_MBARRIER_INSTR_OFFSETS
	.align		4
        /*0148*/ 	.byte	0x04, 0x39
        /*014a*/ 	.short	(.L_54 - .L_53)


	//   ....[0]....
.L_53:
        /*014c*/ 	.word	0x00002270
        /*0150*/ 	.word	0x000000ff
        /*0154*/ 	.word	0x00000000
        /*0158*/ 	.short	0x0100
        /*015a*/ 	.byte	0x0c
	.zero		1


	//   ....[1]....
        /*015c*/ 	.word	0x00002290
        /*0160*/ 	.word	0x000000ff
        /*0164*/ 	.word	0x00018008
        /*0168*/ 	.short	0x0100
        /*016a*/ 	.byte	0x0a
	.zero		1


	//   ....[2]....
        /*016c*/ 	.word	0x00006600
        /*0170*/ 	.word	0x000000ff
        /*0174*/ 	.word	0x00000000
        /*0178*/ 	.short	0x010a
        /*017a*/ 	.byte	0x0d
	.zero		1


	//   ....[3]....
        /*017c*/ 	.word	0x000072e0
        /*0180*/ 	.word	0x000000ff
        /*0184*/ 	.word	0x00000000
        /*0188*/ 	.short	0x010a
        /*018a*/ 	.byte	0x0c
	.zero		1


	//   ....[4]....
        /*018c*/ 	.word	0x000073d0
        /*0190*/ 	.word	0x000000ff
        /*0194*/ 	.word	0x00018000
        /*0198*/ 	.short	0x0108
        /*019a*/ 	.byte	0x0a
	.zero		1


	//   ....[5]....
        /*019c*/ 	.word	0x00007410
        /*01a0*/ 	.word	0x000000ff
        /*01a4*/ 	.word	0x00018008
        /*01a8*/ 	.short	0x0108
        /*01aa*/ 	.byte	0x0a
	.zero		1


	//   ....[6]....
        /*01ac*/ 	.word	0x000086a0
        /*01b0*/ 	.word	0x000000ff
        /*01b4*/ 	.word	0x00000000
        /*01b8*/ 	.short	0x010a
        /*01ba*/ 	.byte	0x0d
	.zero		1


	//   ....[7]....
        /*01bc*/ 	.word	0x000086d0
        /*01c0*/ 	.word	0x000000ff
        /*01c4*/ 	.word	0x00000000
        /*01c8*/ 	.short	0x010a
        /*01ca*/ 	.byte	0x0c
	.zero		1


	//----- nvinfo : EIATTR_NUM_MBARRIERS
	.align		4
.L_54:
        /*01cc*/ 	.byte	0x03, 0x38
        /*01ce*/ 	.short	0x0002


	//----- nvinfo : EIATTR_EXIT_INSTR_OFFSETS
	.align		4
        /*01d0*/ 	.byte	0x04, 0x1c
        /*01d2*/ 	.short	(.L_56 - .L_55)


	//   ....[0]....
.L_55:
        /*01d4*/ 	.word	0x00008690


	//----- nvinfo : EIATTR_REQNTID
	.align		4
.L_56:
        /*01d8*/ 	.byte	0x04, 0x10
        /*01da*/ 	.short	(.L_58 - .L_57)
.L_57:
        /*01dc*/ 	.word	0x00000080
        /*01e0*/ 	.word	0x00000001
        /*01e4*/ 	.word	0x00000001


	//----- nvinfo : EIATTR_CRS_STACK_SIZE
	.align		4
.L_58:
        /*01e8*/ 	.byte	0x04, 0x1e
        /*01ea*/ 	.short	(.L_60 - .L_59)
.L_59:
        /*01ec*/ 	.word	0x00000000


	//----- nvinfo : EIATTR_CBANK_PARAM_SIZE
	.align		4
.L_60:
        /*01f0*/ 	.byte	0x03, 0x19
        /*01f2*/ 	.short	0x0050


	//----- nvinfo : EIATTR_PARAM_CBANK
	.align		4
        /*01f4*/ 	.byte	0x04, 0x0a
        /*01f6*/ 	.short	(.L_62 - .L_61)
	.align		4
.L_61:
        /*01f8*/ 	.word	index@(.nv.constant0.matmul_kernel)
        /*01fc*/ 	.short	0x0380
        /*01fe*/ 	.short	0x0050


	//----- nvinfo : EIATTR_SW_WAR
	.align		4
.L_62:
        /*0200*/ 	.byte	0x04, 0x36
        /*0202*/ 	.short	(.L_64 - .L_63)
.L_63:
        /*0204*/ 	.word	0x00000008
.L_64:


//--------------------- .nv.compat                --------------------------
	.section	.nv.compat,"",@"SHT_CUDA_COMPAT_INFO"
	.align	4
        /*0000*/ 	.byte	0x02, 0x02, 0x02, 0x00, 0x02, 0x05, 0x05, 0x00, 0x02, 0x03, 0x00, 0x00, 0x02, 0x06, 0x01, 0x00


//--------------------- .nv.callgraph             --------------------------
	.section	.nv.callgraph,"",@"SHT_CUDA_CALLGRAPH"
	.align	4
	.sectionentsize	8
	.align		4
        /*0000*/ 	.word	0x00000000
	.align		4
        /*0004*/ 	.word	0xffffffff
	.align		4
        /*0008*/ 	.word	0x00000000
	.align		4
        /*000c*/ 	.word	0xfffffffe
	.align		4
        /*0010*/ 	.word	0x00000000
	.align		4
        /*0014*/ 	.word	0xfffffffd
	.align		4
        /*0018*/ 	.word	0x00000000
	.align		4
        /*001c*/ 	.word	0xfffffffc


//--------------------- .text.matmul_kernel       --------------------------
	.section	.text.matmul_kernel,"ax",@progbits
	.align	128
        .global         matmul_kernel
        .type           matmul_kernel,@function
        .size           matmul_kernel,(.L_x_20 - matmul_kernel)
        .other          matmul_kernel,@"STO_CUDA_ENTRY STV_DEFAULT"
matmul_kernel:
.text.matmul_kernel:
[----:B------:R-:W1:Y:S01]  /*0000*/  LDC R1, c[0x0][0x37c] ;  /* 0x0000df00ff017b82 */ /* 0x000e620000000800 */
[----:B------:R-:W2:Y:S02]  /*0010*/  S2R R37, SR_TID.X ;  /* 0x0000000000257919 */ /* 0x000ea40000002100 */
[----:B--2---:R-:W-:-:S13]  /*0020*/  ISETP.GE.U32.AND P1, PT, R37, 0x20, PT ;  /* 0x000000202500780c */ /* 0x004fda0003f26070 */
[----:B------:R-:W-:Y:S05]  /*0030*/  @P1 BRA `(.L_x_0) ;  /* 0x0000000000b81947 */ /* 0x000fea0003800000 */
[----:B------:R-:W2:Y:S01]  /*0040*/  S2UR UR6, SR_CgaCtaId ;  /* 0x00000000000679c3 */ /* 0x000ea20000008800 */
[----:B------:R-:W-:Y:S01]  /*0050*/  NOP ;  /* 0x0000000000007918 */ /* 0x000fe20000000000 */
[----:B------:R-:W-:Y:S02]  /*0060*/  UMOV UR4, 0x40 ;  /* 0x0000004000047882 */ /* 0x000fe40000000000 */
[----:B--2---:R-:W-:-:S09]  /*0070*/  ULEA UR4, UR6, UR4, 0x18 ;  /* 0x0000000406047291 */ /* 0x004fd2000f8ec0ff */
[----:B------:R-:W2:Y:S01]  /*0080*/  LDS.U8 R0, [UR4] ;  /* 0x00000004ff007984 */ /* 0x000ea20008000000 */
[----:B------:R-:W-:Y:S02]  /*0090*/  UMOV UR4, 0x400 ;  /* 0x0000040000047882 */ /* 0x000fe40000000000 */
[----:B------:R-:W-:Y:S01]  /*00a0*/  ULEA UR4, UR6, UR4, 0x18 ;  /* 0x0000000406047291 */ /* 0x000fe2000f8ec0ff */
[----:B--2---:R-:W-:-:S13]  /*00b0*/  ISETP.NE.AND P0, PT, R0, RZ, PT ;  /* 0x000000ff0000720c */ /* 0x004fda0003f05270 */
[----:B------:R-:W-:Y:S05]  /*00c0*/  @P0 BRA `(.L_x_1) ;  /* 0x00000000007c0947 */ /* 0x000fea0003800000 */
[----:B------:R-:W-:-:S13]  /*00d0*/  ELECT P0, URZ, PT ;  /* 0x0000000000ff782f */ /* 0x000fda0003800000 */
[----:B------:R-:W-:Y:S05]  /*00e0*/  @!P0 BRA `(.L_x_2) ;  /* 0x0000000000848947 */ /* 0x000fea0003800000 */
[----:B------:R-:W-:Y:S01]  /*00f0*/  UMOV UR5, 0x2 ;  /* 0x0000000200057882 */ /* 0x000fe20000000000 */
[----:B------:R-:W-:Y:S02]  /*0100*/  IMAD.MOV.U32 R4, RZ, RZ, 0x1 ;  /* 0x00000001ff047424 */ /* 0x000fe400078e00ff */
[----:B------:R-:W-:Y:S02]  /*0110*/  IMAD.MOV.U32 R5, RZ, RZ, 0x3 ;  /* 0x00000003ff057424 */ /* 0x000fe400078e00ff */
[----:B------:R-:W-:Y:S04]  /*0120*/  DEPBAR.LE SB2, 0x36 ;  /* 0x0000ad800000791a */ /* 0x000fe80000000000 */
[----:B------:R-:W2:Y:S02]  /*0130*/  UTCATOMSWS.FIND_AND_SET.ALIGN UP0, UR5, UR5 ;  /* 0x00000005000575e3 */ /* 0x000ea40008000800 */
[----:B--2---:R-:W-:-:S04]  /*0140*/  PLOP3.LUT P0, PT, PT, PT, UP0, 0x80, 0x8 ;  /* 0x000000000008781c */ /* 0x004fc80003f0f008 */
[----:B------:R-:W-:-:S04]  /*0150*/  SEL R0, RZ, 0xffffffff, !P0 ;  /* 0xffffffffff007807 */ /* 0x000fc80004000000 */
[----:B------:R-:W-:Y:S01]  /*0160*/  ISETP.NE.AND P0, PT, R0, RZ, PT ;  /* 0x000000ff0000720c */ /* 0x000fe20003f05270 */
[----:B------:R-:W-:-:S12]  /*0170*/  IMAD.U32 R0, RZ, RZ, UR5 ;  /* 0x00000005ff007e24 */ /* 0x000fd8000f8e00ff */
[----:B------:R-:W-:Y:S05]  /*0180*/  @P0 BRA `(.L_x_3) ;  /* 0x0000000000240947 */ /* 0x000fea0003800000 */
.L_x_4:
[----:B------:R-:W-:Y:S05]  /*0190*/  NANOSLEEP 0x64 ;  /* 0x000000640000795d */ /* 0x000fea0003800000 */
[----:B------:R-:W-:-:S05]  /*01a0*/  UMOV UR5, 0x2 ;  /* 0x0000000200057882 */ /* 0x000fca0000000000 */
[----:B------:R-:W-:Y:S04]  /*01b0*/  DEPBAR.LE SB2, 0x36 ;  /* 0x0000ad800000791a */ /* 0x000fe80000000000 */
[----:B------:R-:W2:Y:S02]  /*01c0*/  UTCATOMSWS.FIND_AND_SET.ALIGN UP0, UR5, UR5 ;  /* 0x00000005000575e3 */ /* 0x000ea40008000800 */
[----:B--2---:R-:W-:-:S04]  /*01d0*/  PLOP3.LUT P0, PT, PT, PT, UP0, 0x80, 0x8 ;  /* 0x000000000008781c */ /* 0x004fc80003f0f008 */
[----:B------:R-:W-:-:S04]  /*01e0*/  SEL R0, RZ, 0xffffffff, !P0 ;  /* 0xffffffffff007807 */ /* 0x000fc80004000000 */
[----:B------:R-:W-:Y:S01]  /*01f0*/  ISETP.NE.AND P0, PT, R0, RZ, PT ;  /* 0x000000ff0000720c */ /* 0x000fe20003f05270 */
[----:B------:R-:W-:-:S12]  /*0200*/  IMAD.U32 R0, RZ, RZ, UR5 ;  /* 0x00000005ff007e24 */ /* 0x000fd8000f8e00ff */
[----:B------:R-:W-:Y:S05]  /*0210*/  @!P0 BRA `(.L_x_4) ;  /* 0xfffffffc00dc8947 */ /* 0x000fea000383ffff */
.L_x_3:
[C---:B------:R-:W-:Y:S01]  /*0220*/  VIADD R3, R0.reuse, 0x10 ;  /* 0x0000001000037836 */ /* 0x040fe20000000000 */
[----:B------:R-:W-:Y:S01]  /*0230*/  UMOV UR5, 0x50 ;  /* 0x0000005000057882 */ /* 0x000fe20000000000 */
[----:B------:R-:W-:Y:S01]  /*0240*/  SHF.L.U32 R2, R5, R0, RZ ;  /* 0x0000000005027219 */ /* 0x000fe200000006ff */
[----:B------:R-:W-:Y:S01]  /*0250*/  ULEA UR5, UR6, UR5, 0x18 ;  /* 0x0000000506057291 */ /* 0x000fe2000f8ec0ff */
[----:B------:R-:W-:Y:S01]  /*0260*/  IMAD.SHL.U32 R0, R0, 0x20, RZ ;  /* 0x0000002000007824 */ /* 0x000fe200078e00ff */
[----:B------:R-:W-:-:S04]  /*0270*/  SHF.L.U32 R3, R4, R3, RZ ;  /* 0x0000000304037219 */ /* 0x000fc800000006ff */
[----:B------:R-:W-:-:S05]  /*0280*/  LOP3.LUT R2, R3, R2, RZ, 0xfc, !PT ;  /* 0x0000000203027212 */ /* 0x000fca00078efcff */
[----:B------:R2:W-:Y:S04]  /*0290*/  ATOMS.OR RZ, [UR5], R2 ;  /* 0x00000002ffff798c */ /* 0x0005e8000b000005 */
[----:B------:R2:W-:Y:S01]  /*02a0*/  STS [UR4], R0 ;  /* 0x00000000ff007988 */ /* 0x0005e20008000804 */
[----:B------:R-:W-:Y:S05]  /*02b0*/  BRA `(.L_x_2) ;  /* 0x0000000000107947 */ /* 0x000fea0003800000 */
.L_x_1:
[----:B------:R-:W-:Y:S01]  /*02c0*/  IMAD.MOV.U32 R0, RZ, RZ, -0x1 ;  /* 0xffffffffff007424 */ /* 0x000fe200078e00ff */
[----:B------:R-:W-:-:S04]  /*02d0*/  MOV R2, 0x300 ;  /* 0x0000030000027802 */ /* 0x000fc80000000f00 */
[----:B------:R2:W-:Y:S03]  /*02e0*/  STS [UR4], R0 ;  /* 0x00000000ff007988 */ /* 0x0005e60008000804 */
[----:B-12---:R-:W-:Y:S05]  /*02f0*/  CALL.REL.NOINC `($__internal_1_$__cuda_sm10x_tcgen05_guardrail_trap_phase_invalid_during_alloc) ;  /* 0x00000084000c7944 */ /* 0x006fea0003c00000 */
.L_x_2:
[----:B------:R-:W-:Y:S05]  /*0300*/  WARPSYNC.ALL ;  /* 0x0000000000007948 */ /* 0x000fea0003800000 */
[----:B------:R-:W-:Y:S01]  /*0310*/  NOP ;  /* 0x0000000000007918 */ /* 0x000fe20000000000 */
.L_x_0:
[----:B------:R-:W3:Y:S01]  /*0320*/  LDC.64 R22, c[0x0][0x398] ;  /* 0x0000e600ff167b82 */ /* 0x000ee20000000a00 */
[----:B------:R-:W4:Y:S01]  /*0330*/  S2R R5, SR_CTAID.X ;  /* 0x0000000000057919 */ /* 0x000f220000002500 */
[----:B------:R-:W-:Y:S01]  /*0340*/  UMOV UR10, 0x400 ;  /* 0x00000400000a7882 */ /* 0x000fe20000000000 */
[----:B------:R-:W5:Y:S01]  /*0350*/  LDCU UR4, c[0x0][0x3a4] ;  /* 0x00007480ff0477ac */ /* 0x000f620008000800 */
[----:B------:R-:W-:Y:S01]  /*0360*/  LOP3.LUT R71, R37, 0x40, RZ, 0xc0, !PT ;  /* 0x0000004025477812 */ /* 0x000fe200078ec0ff */
[----:B------:R-:W2:Y:S03]  /*0370*/  LDCU.128 UR12, c[0x0][0x380] ;  /* 0x00007000ff0c77ac */ /* 0x000ea60008000c00 */
[----:B------:R-:W1:Y:S01]  /*0380*/  S2UR UR5, SR_CgaCtaId ;  /* 0x00000000000579c3 */ /* 0x000e620000008800 */
[----:B------:R-:W1:Y:S01]  /*0390*/  LDCU UR6, c[0x0][0x3b0] ;  /* 0x00007600ff0677ac */ /* 0x000e620008000800 */
[----:B------:R-:W1:Y:S06]  /*03a0*/  LDCU.64 UR20, c[0x0][0x358] ;  /* 0x00006b00ff1477ac */ /* 0x000e6c0008000a00 */
[----:B------:R-:W2:Y:S01]  /*03b0*/  LDC.64 R78, c[0x0][0x3a8] ;  /* 0x0000ea00ff4e7b82 */ /* 0x000ea20000000a00 */
[----:B------:R-:W-:Y:S01]  /*03c0*/  UMOV UR7, 0x1 ;  /* 0x0000000100077882 */ /* 0x000fe20000000000 */
[----:B--23--:R-:W-:-:S05]  /*03d0*/  VIADD R0, R23, 0x3f ;  /* 0x0000003f17007836 */ /* 0x00cfca0000000000 */
[----:B------:R-:W-:Y:S01]  /*03e0*/  SHF.R.S32.HI R3, RZ, 0x1f, R0 ;  /* 0x0000001fff037819 */ /* 0x000fe20000011400 */
[----:B-1----:R-:W-:-:S03]  /*03f0*/  ULEA UR10, UR5, UR10, 0x18 ;  /* 0x0000000a050a7291 */ /* 0x002fc6000f8ec0ff */
[----:B------:R-:W-:Y:S02]  /*0400*/  LEA.HI R3, R3, R0, RZ, 0x6 ;  /* 0x0000000003037211 */ /* 0x000fe400078f30ff */
[----:B----4-:R-:W-:Y:S02]  /*0410*/  IABS R8, R5 ;  /* 0x0000000500087213 */ /* 0x010fe40000000000 */
[----:B------:R-:W-:-:S05]  /*0420*/  SHF.R.S32.HI R3, RZ, 0x6, R3 ;  /* 0x00000006ff037819 */ /* 0x000fca0000011403 */
[----:B------:R-:W-:-:S05]  /*0430*/  IMAD.SHL.U32 R4, R3, 0x8, RZ ;  /* 0x0000000803047824 */ /* 0x000fca00078e00ff */
[-C--:B------:R-:W-:Y:S02]  /*0440*/  IABS R7, R4.reuse ;  /* 0x0000000400077213 */ /* 0x080fe40000000000 */
[----:B------:R-:W-:Y:S02]  /*0450*/  IABS R10, R4 ;  /* 0x00000004000a7213 */ /* 0x000fe40000000000 */
[----:B------:R-:W1:Y:S08]  /*0460*/  I2F.RP R0, R7 ;  /* 0x0000000700007306 */ /* 0x000e700000209400 */
[----:B-1----:R-:W1:Y:S02]  /*0470*/  MUFU.RCP R0, R0 ;  /* 0x0000000000007308 */ /* 0x002e640000001000 */
[----:B-1----:R-:W-:-:S02]  /*0480*/  VIADD R2, R0, 0xffffffe ;  /* 0x0ffffffe00027836 */ /* 0x002fc40000000000 */
[----:B------:R-:W-:Y:S01]  /*0490*/  IMAD.MOV R0, RZ, RZ, -R10 ;  /* 0x000000ffff007224 */ /* 0x000fe200078e0a0a */
[----:B------:R-:W-:-:S03]  /*04a0*/  IABS R10, R22 ;  /* 0x00000016000a7213 */ /* 0x000fc60000000000 */
[----:B------:R1:W2:Y:S02]  /*04b0*/  F2I.FTZ.U32.TRUNC.NTZ R3, R2 ;  /* 0x0000000200037305 */ /* 0x0002a4000021f000 */
[----:B-1----:R-:W-:Y:S02]  /*04c0*/  IMAD.MOV.U32 R2, RZ, RZ, RZ ;  /* 0x000000ffff027224 */ /* 0x002fe400078e00ff */
[----:B--2---:R-:W-:-:S04]  /*04d0*/  IMAD.MOV R6, RZ, RZ, -R3 ;  /* 0x000000ffff067224 */ /* 0x004fc800078e0a03 */
[----:B------:R-:W-:Y:S02]  /*04e0*/  IMAD R9, R6, R7, RZ ;  /* 0x0000000706097224 */ /* 0x000fe400078e02ff */
[----:B------:R-:W-:Y:S02]  /*04f0*/  IMAD.MOV.U32 R6, RZ, RZ, R8 ;  /* 0x000000ffff067224 */ /* 0x000fe400078e0008 */
[----:B------:R-:W-:-:S06]  /*0500*/  IMAD.HI.U32 R3, R3, R9, R2 ;  /* 0x0000000903037227 */ /* 0x000fcc00078e0002 */
[----:B------:R-:W-:-:S04]  /*0510*/  IMAD.HI.U32 R3, R3, R6, RZ ;  /* 0x0000000603037227 */ /* 0x000fc800078e00ff */
[----:B------:R-:W-:Y:S01]  /*0520*/  IMAD R0, R3, R0, R6 ;  /* 0x0000000003007224 */ /* 0x000fe200078e0206 */
[----:B------:R-:W-:Y:S04]  /*0530*/  BAR.SYNC.DEFER_BLOCKING 0x0 ;  /* 0x0000000000007b1d */ /* 0x000fe80000010000 */
[----:B------:R-:W-:-:S13]  /*0540*/  ISETP.GT.U32.AND P2, PT, R7, R0, PT ;  /* 0x000000000700720c */ /* 0x000fda0003f44070 */
[----:B------:R-:W-:Y:S02]  /*0550*/  @!P2 IMAD.IADD R0, R0, 0x1, -R7 ;  /* 0x000000010000a824 */ /* 0x000fe400078e0a07 */
[----:B------:R-:W-:Y:S01]  /*0560*/  @!P2 VIADD R3, R3, 0x1 ;  /* 0x000000010303a836 */ /* 0x000fe20000000000 */
[----:B------:R-:W-:Y:S02]  /*0570*/  ISETP.NE.AND P2, PT, R4, RZ, PT ;  /* 0x000000ff0400720c */ /* 0x000fe40003f45270 */
[----:B------:R-:W-:Y:S02]  /*0580*/  ISETP.GE.U32.AND P0, PT, R0, R7, PT ;  /* 0x000000070000720c */ /* 0x000fe40003f06070 */
[----:B------:R-:W-:-:S04]  /*0590*/  LOP3.LUT R0, R5, R4, RZ, 0x3c, !PT ;  /* 0x0000000405007212 */ /* 0x000fc800078e3cff */
[----:B------:R-:W-:Y:S01]  /*05a0*/  ISETP.GE.AND P3, PT, R0, RZ, PT ;  /* 0x000000ff0000720c */ /* 0x000fe20003f66270 */
[----:B------:R-:W-:-:S06]  /*05b0*/  VIADD R0, R22, 0x3f ;  /* 0x0000003f16007836 */ /* 0x000fcc0000000000 */
[----:B------:R-:W-:-:S04]  /*05c0*/  @P0 VIADD R3, R3, 0x1 ;  /* 0x0000000103030836 */ /* 0x000fc80000000000 */
[----:B------:R-:W-:Y:S01]  /*05d0*/  IMAD.MOV.U32 R2, RZ, RZ, R3 ;  /* 0x000000ffff027224 */ /* 0x000fe200078e0003 */
[----:B------:R-:W-:-:S03]  /*05e0*/  SHF.R.S32.HI R3, RZ, 0x1f, R0 ;  /* 0x0000001fff037819 */ /* 0x000fc60000011400 */
[----:B------:R-:W-:Y:S01]  /*05f0*/  @!P3 IMAD.MOV R2, RZ, RZ, -R2 ;  /* 0x000000ffff02b224 */ /* 0x000fe200078e0a02 */
[----:B------:R-:W-:Y:S02]  /*0600*/  @!P2 LOP3.LUT R2, RZ, R4, RZ, 0x33, !PT ;  /* 0x00000004ff02a212 */ /* 0x000fe400078e33ff */
[----:B------:R-:W-:-:S03]  /*0610*/  LEA.HI R3, R3, R0, RZ, 0x6 ;  /* 0x0000000003037211 */ /* 0x000fc600078f30ff */
[----:B------:R-:W-:Y:S02]  /*0620*/  IMAD.SHL.U32 R7, R2, 0x8, RZ ;  /* 0x0000000802077824 */ /* 0x000fe400078e00ff */
[----:B------:R-:W-:-:S03]  /*0630*/  IMAD.MOV R2, RZ, RZ, -R2 ;  /* 0x000000ffff027224 */ /* 0x000fc600078e0a02 */
[----:B------:R-:W-:Y:S01]  /*0640*/  LEA.HI.SX32 R3, R3, -R7, 0x1a ;  /* 0x8000000703037211 */ /* 0x000fe200078fd2ff */
[----:B------:R-:W-:Y:S02]  /*0650*/  IMAD R12, R4, R2, R5 ;  /* 0x00000002040c7224 */ /* 0x000fe400078e0205 */
[----:B------:R-:W-:Y:S01]  /*0660*/  IMAD.MOV.U32 R2, RZ, RZ, RZ ;  /* 0x000000ffff027224 */ /* 0x000fe200078e00ff */
[----:B------:R-:W-:Y:S02]  /*0670*/  VIMNMX R9, PT, PT, R3, 0x8, PT ;  /* 0x0000000803097848 */ /* 0x000fe40003fe0100 */
[----:B------:R-:W-:Y:S02]  /*0680*/  IABS R4, R12 ;  /* 0x0000000c00047213 */ /* 0x000fe40000000000 */
[-C--:B------:R-:W-:Y:S02]  /*0690*/  IABS R8, R9.reuse ;  /* 0x0000000900087213 */ /* 0x080fe40000000000 */
[----:B------:R-:W-:-:S02]  /*06a0*/  IABS R6, R9 ;  /* 0x0000000900067213 */ /* 0x000fc40000000000 */
[----:B------:R-:W1:Y:S08]  /*06b0*/  I2F.RP R0, R8 ;  /* 0x0000000800007306 */ /* 0x000e700000209400 */
[----:B-1----:R-:W1:Y:S02]  /*06c0*/  MUFU.RCP R0, R0 ;  /* 0x0000000000007308 */ /* 0x002e640000001000 */
[----:B-1----:R-:W-:-:S02]  /*06d0*/  VIADD R3, R0, 0xffffffe ;  /* 0x0ffffffe00037836 */ /* 0x002fc40000000000 */
[----:B------:R-:W-:-:S04]  /*06e0*/  IMAD.MOV R0, RZ, RZ, -R6 ;  /* 0x000000ffff007224 */ /* 0x000fc800078e0a06 */
[----:B------:R-:W1:Y:S02]  /*06f0*/  F2I.FTZ.U32.TRUNC.NTZ R3, R3 ;  /* 0x0000000300037305 */ /* 0x000e64000021f000 */
[----:B-1----:R-:W-:-:S04]  /*0700*/  IMAD.MOV R11, RZ, RZ, -R3 ;  /* 0x000000ffff0b7224 */ /* 0x002fc800078e0a03 */
[----:B------:R-:W-:Y:S02]  /*0710*/  IMAD R5, R11, R8, RZ ;  /* 0x000000080b057224 */ /* 0x000fe400078e02ff */
[----:B------:R-:W1:Y:S02]  /*0720*/  LDS R11, [UR10] ;  /* 0x0000000aff0b7984 */ /* 0x000e640008000800 */
[----:B------:R-:W-:-:S04]  /*0730*/  IMAD.HI.U32 R2, R3, R5, R2 ;  /* 0x0000000503027227 */ /* 0x000fc800078e0002 */
[----:B------:R-:W-:Y:S02]  /*0740*/  IMAD.MOV.U32 R3, RZ, RZ, R4 ;  /* 0x000000ffff037224 */ /* 0x000fe400078e0004 */
[----:B------:R-:W2:Y:S02]  /*0750*/  I2F.RP R4, R10 ;  /* 0x0000000a00047306 */ /* 0x000ea40000209400 */
[----:B------:R-:W-:-:S04]  /*0760*/  IMAD.HI.U32 R2, R2, R3, RZ ;  /* 0x0000000302027227 */ /* 0x000fc800078e00ff */
[----:B------:R-:W-:Y:S01]  /*0770*/  IMAD R3, R2, R0, R3 ;  /* 0x0000000002037224 */ /* 0x000fe200078e0203 */
[----:B------:R-:W-:Y:S01]  /*0780*/  IABS R0, R23 ;  /* 0x0000001700007213 */ /* 0x000fe20000000000 */
[----:B------:R-:W-:Y:S03]  /*0790*/  BAR.SYNC.DEFER_BLOCKING 0x0 ;  /* 0x0000000000007b1d */ /* 0x000fe60000010000 */
[----:B------:R-:W-:-:S03]  /*07a0*/  ISETP.GT.U32.AND P2, PT, R8, R3, PT ;  /* 0x000000030800720c */ /* 0x000fc60003f44070 */
[----:B------:R-:W3:Y:S08]  /*07b0*/  I2F.RP R6, R0 ;  /* 0x0000000000067306 */ /* 0x000ef00000209400 */
[----:B--2---:R-:W2:Y:S02]  /*07c0*/  MUFU.RCP R4, R4 ;  /* 0x0000000400047308 */ /* 0x004ea40000001000 */
[----:B------:R-:W-:-:S02]  /*07d0*/  @!P2 IMAD.IADD R3, R3, 0x1, -R8 ;  /* 0x000000010303a824 */ /* 0x000fc400078e0a08 */
[----:B------:R-:W-:Y:S01]  /*07e0*/  @!P2 VIADD R2, R2, 0x1 ;  /* 0x000000010202a836 */ /* 0x000fe20000000000 */
[----:B------:R-:W-:Y:S02]  /*07f0*/  ISETP.NE.AND P2, PT, R9, RZ, PT ;  /* 0x000000ff0900720c */ /* 0x000fe40003f45270 */
[----:B------:R-:W-:Y:S01]  /*0800*/  ISETP.GE.U32.AND P0, PT, R3, R8, PT ;  /* 0x000000080300720c */ /* 0x000fe20003f06070 */
[----:B---3--:R-:W3:Y:S01]  /*0810*/  MUFU.RCP R6, R6 ;  /* 0x0000000600067308 */ /* 0x008ee20000001000 */
[----:B------:R-:W-:Y:S02]  /*0820*/  LOP3.LUT R3, R12, R9, RZ, 0x3c, !PT ;  /* 0x000000090c037212 */ /* 0x000fe400078e3cff */
[----:B-1----:R-:W-:Y:S02]  /*0830*/  R2UR UR22, R11 ;  /* 0x000000000b1672ca */ /* 0x002fe400000e0000 */
[----:B------:R-:W-:Y:S01]  /*0840*/  ISETP.GE.AND P3, PT, R3, RZ, PT ;  /* 0x000000ff0300720c */ /* 0x000fe20003f66270 */
[----:B--2---:R-:W-:Y:S01]  /*0850*/  VIADD R3, R4, 0xffffffe ;  /* 0x0ffffffe04037836 */ /* 0x004fe20000000000 */
[----:B------:R-:W-:-:S05]  /*0860*/  SHF.R.U32.HI R4, RZ, 0x5, R37 ;  /* 0x00000005ff047819 */ /* 0x000fca0000011625 */
[----:B------:R-:W-:Y:S01]  /*0870*/  @P0 VIADD R2, R2, 0x1 ;  /* 0x0000000102020836 */ /* 0x000fe20000000000 */
[----:B------:R-:W-:Y:S01]  /*0880*/  R2UR UR8, R4 ;  /* 0x00000000040872ca */ /* 0x000fe200000e0000 */
[----:B------:R-:W1:Y:S02]  /*0890*/  F2I.FTZ.U32.TRUNC.NTZ R3, R3 ;  /* 0x0000000300037305 */ /* 0x000e64000021f000 */
[----:B------:R-:W-:Y:S02]  /*08a0*/  IMAD.MOV.U32 R36, RZ, RZ, R2 ;  /* 0x000000ffff247224 */ /* 0x000fe400078e0002 */
[----:B---3--:R-:W-:Y:S02]  /*08b0*/  VIADD R5, R6, 0xffffffe ;  /* 0x0ffffffe06057836 */ /* 0x008fe40000000000 */
[----:B------:R-:W-:Y:S01]  /*08c0*/  @!P3 IMAD.MOV R36, RZ, RZ, -R36 ;  /* 0x000000ffff24b224 */ /* 0x000fe200078e0a24 */
[----:B------:R-:W-:Y:S02]  /*08d0*/  @!P2 LOP3.LUT R36, RZ, R9, RZ, 0x33, !PT ;  /* 0x00000009ff24a212 */ /* 0x000fe400078e33ff */
[----:B------:R-:W-:Y:S01]  /*08e0*/  ISETP.NE.AND P2, PT, R22, RZ, PT ;  /* 0x000000ff1600720c */ /* 0x000fe20003f45270 */
[----:B------:R-:W2:Y:S02]  /*08f0*/  F2I.FTZ.U32.TRUNC.NTZ R5, R5 ;  /* 0x0000000500057305 */ /* 0x000ea4000021f000 */
[----:B------:R-:W-:-:S02]  /*0900*/  IMAD.MOV R2, RZ, RZ, -R36 ;  /* 0x000000ffff027224 */ /* 0x000fc400078e0a24 */
[----:B------:R-:W-:Y:S02]  /*0910*/  IMAD.SHL.U32 R36, R36, 0x40, RZ ;  /* 0x0000004024247824 */ /* 0x000fe400078e00ff */
[----:B------:R-:W-:Y:S01]  /*0920*/  IMAD R2, R9, R2, R12 ;  /* 0x0000000209027224 */ /* 0x000fe200078e020c */
[----:B------:R-:W-:Y:S01]  /*0930*/  SHF.R.U32.HI R9, RZ, 0x5, R37 ;  /* 0x00000005ff097819 */ /* 0x000fe20000011625 */
[----:B-1----:R-:W-:Y:S02]  /*0940*/  IMAD.MOV R11, RZ, RZ, -R3 ;  /* 0x000000ffff0b7224 */ /* 0x002fe400078e0a03 */
[----:B------:R-:W-:Y:S01]  /*0950*/  IMAD.IADD R4, R7, 0x1, R2 ;  /* 0x0000000107047824 */ /* 0x000fe200078e0202 */
[C---:B------:R-:W-:Y:S01]  /*0960*/  LOP3.LUT R7, R37.reuse, 0x3f, RZ, 0xc0, !PT ;  /* 0x0000003f25077812 */ /* 0x040fe200078ec0ff */
[----:B------:R-:W-:Y:S01]  /*0970*/  IMAD.SHL.U32 R2, R37, 0x10, RZ ;  /* 0x0000001025027824 */ /* 0x000fe200078e00ff */
[----:B------:R-:W-:Y:S01]  /*0980*/  SGXT.U32 R9, R9, 0x2 ;  /* 0x000000020909781a */ /* 0x000fe20000000000 */
[----:B------:R-:W-:-:S02]  /*0990*/  IMAD R11, R11, R10, RZ ;  /* 0x0000000a0b0b7224 */ /* 0x000fc400078e02ff */
[----:B--2---:R-:W-:Y:S01]  /*09a0*/  IMAD.MOV R13, RZ, RZ, -R5 ;  /* 0x000000ffff0d7224 */ /* 0x004fe200078e0a05 */
[----:B------:R-:W-:Y:S01]  /*09b0*/  LOP3.LUT R14, R2, 0x70, RZ, 0xc0, !PT ;  /* 0x00000070020e7812 */ /* 0x000fe200078ec0ff */
[----:B------:R-:W-:Y:S01]  /*09c0*/  IMAD.MOV.U32 R2, RZ, RZ, RZ ;  /* 0x000000ffff027224 */ /* 0x000fe200078e00ff */
[----:B------:R-:W-:-:S03]  /*09d0*/  LOP3.LUT R9, R36, R9, RZ, 0xfc, !PT ;  /* 0x0000000924097212 */ /* 0x000fc600078efcff */
[----:B------:R-:W-:Y:S01]  /*09e0*/  IMAD.HI.U32 R3, R3, R11, R2 ;  /* 0x0000000b03037227 */ /* 0x000fe200078e0002 */
[----:B------:R-:W-:Y:S02]  /*09f0*/  IABS R8, R9 ;  /* 0x0000000900087213 */ /* 0x000fe40000000000 */
[C---:B------:R-:W-:Y:S01]  /*0a00*/  LOP3.LUT R16, R9.reuse, 0x8, RZ, 0xfc, !PT ;  /* 0x0000000809107812 */ /* 0x040fe200078efcff */
[----:B------:R-:W-:Y:S01]  /*0a10*/  IMAD R2, R4, 0x40, R7 ;  /* 0x0000004004027824 */ /* 0x000fe200078e0207 */
[----:B------:R-:W-:Y:S01]  /*0a20*/  LOP3.LUT R18, R9, 0xc, RZ, 0xfc, !PT ;  /* 0x0000000c09127812 */ /* 0x000fe200078efcff */
[----:B------:R-:W-:Y:S01]  /*0a30*/  IMAD R14, R7, 0x80, R14 ;  /* 0x00000080070e7824 */ /* 0x000fe200078e020e */
[----:B------:R-:W-:Y:S01]  /*0a40*/  LOP3.LUT R29, R9, 0x3c, RZ, 0xfc, !PT ;  /* 0x0000003c091d7812 */ /* 0x000fe200078efcff */
[----:B------:R-:W-:Y:S01]  /*0a50*/  IMAD R7, R13, R0, RZ ;  /* 0x000000000d077224 */ /* 0x000fe200078e02ff */
[----:B------:R-:W-:Y:S01]  /*0a60*/  IABS R6, R2 ;  /* 0x0000000200067213 */ /* 0x000fe20000000000 */
[----:B------:R-:W-:Y:S01]  /*0a70*/  IMAD.MOV.U32 R4, RZ, RZ, RZ ;  /* 0x000000ffff047224 */ /* 0x000fe200078e00ff */
[----:B------:R-:W-:-:S02]  /*0a80*/  IABS R13, R16 ;  /* 0x00000010000d7213 */ /* 0x000fc40000000000 */
[----:B------:R-:W-:Y:S01]  /*0a90*/  IABS R15, R18 ;  /* 0x00000012000f7213 */ /* 0x000fe20000000000 */
[----:B------:R-:W-:Y:S01]  /*0aa0*/  IMAD.HI.U32 R3, R3, R6, RZ ;  /* 0x0000000603037227 */ /* 0x000fe200078e00ff */
[----:B------:R-:W-:Y:S02]  /*0ab0*/  IABS R35, R29 ;  /* 0x0000001d00237213 */ /* 0x000fe40000000000 */
[C---:B------:R-:W-:Y:S01]  /*0ac0*/  LOP3.LUT R20, R9.reuse, 0x10, RZ, 0xfc, !PT ;  /* 0x0000001009147812 */ /* 0x040fe200078efcff */
[----:B------:R-:W-:Y:S01]  /*0ad0*/  IMAD.MOV R3, RZ, RZ, -R3 ;  /* 0x000000ffff037224 */ /* 0x000fe200078e0a03 */
[----:B------:R-:W-:Y:S01]  /*0ae0*/  LOP3.LUT R24, R9, 0x14, RZ, 0xfc, !PT ;  /* 0x0000001409187812 */ /* 0x000fe200078efcff */
[----:B------:R-:W-:Y:S01]  /*0af0*/  IMAD.HI.U32 R4, R5, R7, R4 ;  /* 0x0000000705047227 */ /* 0x000fe200078e0004 */
[----:B------:R-:W-:Y:S02]  /*0b00*/  IABS R17, R20 ;  /* 0x0000001400117213 */ /* 0x000fe40000000000 */
[C---:B------:R-:W-:Y:S01]  /*0b10*/  LOP3.LUT R26, R9.reuse, 0x18, RZ, 0xfc, !PT ;  /* 0x00000018091a7812 */ /* 0x040fe200078efcff */
[----:B------:R-:W-:Y:S01]  /*0b20*/  IMAD R3, R10, R3, R6 ;  /* 0x000000030a037224 */ /* 0x000fe200078e0206 */
[----:B------:R-:W-:Y:S01]  /*0b30*/  IABS R19, R24 ;  /* 0x0000001800137213 */ /* 0x000fe20000000000 */
[----:B------:R-:W-:Y:S01]  /*0b40*/  IMAD.MOV.U32 R7, RZ, RZ, R8 ;  /* 0x000000ffff077224 */ /* 0x000fe200078e0008 */
[----:B------:R-:W-:-:S02]  /*0b50*/  LOP3.LUT R8, R9, 0x4, RZ, 0xfc, !PT ;  /* 0x0000000409087812 */ /* 0x000fc400078efcff */
[----:B------:R-:W-:Y:S01]  /*0b60*/  ISETP.GT.U32.AND P0, PT, R10, R3, PT ;  /* 0x000000030a00720c */ /* 0x000fe20003f04070 */
[----:B------:R-:W-:Y:S01]  /*0b70*/  IMAD.HI.U32 R5, R4, R7, RZ ;  /* 0x0000000704057227 */ /* 0x000fe200078e00ff */
[----:B------:R-:W-:Y:S02]  /*0b80*/  IABS R11, R8 ;  /* 0x00000008000b7213 */ /* 0x000fe40000000000 */
[----:B------:R-:W-:Y:S01]  /*0b90*/  ISETP.GE.AND P4, PT, R8, RZ, PT ;  /* 0x000000ff0800720c */ /* 0x000fe20003f86270 */
[----:B------:R-:W-:Y:S01]  /*0ba0*/  IMAD.MOV R5, RZ, RZ, -R5 ;  /* 0x000000ffff057224 */ /* 0x000fe200078e0a05 */
[----:B------:R-:W-:Y:S01]  /*0bb0*/  IABS R21, R26 ;  /* 0x0000001a00157213 */ /* 0x000fe20000000000 */
[----:B------:R-:W-:Y:S01]  /*0bc0*/  IMAD.HI.U32 R6, R4, R11, RZ ;  /* 0x0000000b04067227 */ /* 0x000fe200078e00ff */
[C---:B------:R-:W-:Y:S02]  /*0bd0*/  LOP3.LUT R28, R9.reuse, 0x20, RZ, 0xfc, !PT ;  /* 0x00000020091c7812 */ /* 0x040fe400078efcff */
[----:B------:R-:W-:Y:S01]  /*0be0*/  LOP3.LUT R34, R9, 0x24, RZ, 0xfc, !PT ;  /* 0x0000002409227812 */ /* 0x000fe200078efcff */
[----:B------:R-:W-:Y:S01]  /*0bf0*/  IMAD R5, R0, R5, R7 ;  /* 0x0000000500057224 */ /* 0x000fe200078e0207 */
[----:B------:R-:W-:Y:S01]  /*0c00*/  IABS R25, R28 ;  /* 0x0000001c00197213 */ /* 0x000fe20000000000 */
[----:B------:R-:W-:Y:S01]  /*0c10*/  IMAD.HI.U32 R7, R4, R13, RZ ;  /* 0x0000000d04077227 */ /* 0x000fe200078e00ff */
[----:B------:R-:W-:-:S02]  /*0c20*/  IABS R27, R34 ;  /* 0x00000022001b7213 */ /* 0x000fc40000000000 */
[----:B------:R-:W-:Y:S01]  /*0c30*/  ISETP.GT.U32.AND P5, PT, R0, R5, PT ;  /* 0x000000050000720c */ /* 0x000fe20003fa4070 */
[----:B------:R-:W-:Y:S01]  /*0c40*/  IMAD.HI.U32 R8, R4, R15, RZ ;  /* 0x0000000f04087227 */ /* 0x000fe200078e00ff */
[C---:B------:R-:W-:Y:S02]  /*0c50*/  LOP3.LUT R38, R9.reuse, 0x28, RZ, 0xfc, !PT ;  /* 0x0000002809267812 */ /* 0x040fe400078efcff */
[C---:B------:R-:W-:Y:S01]  /*0c60*/  LOP3.LUT R40, R9.reuse, 0x2c, RZ, 0xfc, !PT ;  /* 0x0000002c09287812 */ /* 0x040fe200078efcff */
[----:B------:R-:W-:Y:S01]  /*0c70*/  IMAD.MOV R6, RZ, RZ, -R6 ;  /* 0x000000ffff067224 */ /* 0x000fe200078e0a06 */
[----:B------:R-:W-:Y:S01]  /*0c80*/  LOP3.LUT R41, R9, 0x30, RZ, 0xfc, !PT ;  /* 0x0000003009297812 */ /* 0x000fe200078efcff */
[----:B------:R-:W-:Y:S01]  /*0c90*/  IMAD.MOV R12, RZ, RZ, -R7 ;  /* 0x000000ffff0c7224 */ /* 0x000fe200078e0a07 */
[----:B------:R-:W-:Y:S01]  /*0ca0*/  IABS R31, R40 ;  /* 0x00000028001f7213 */ /* 0x000fe20000000000 */
[----:B------:R-:W-:Y:S01]  /*0cb0*/  @!P0 IMAD.IADD R3, R3, 0x1, -R10 ;  /* 0x0000000103038824 */ /* 0x000fe200078e0a0a */
[----:B------:R-:W-:Y:S01]  /*0cc0*/  ISETP.GE.AND P0, PT, R2, RZ, PT ;  /* 0x000000ff0200720c */ /* 0x000fe20003f06270 */
[----:B------:R-:W-:Y:S01]  /*0cd0*/  IMAD.MOV R8, RZ, RZ, -R8 ;  /* 0x000000ffff087224 */ /* 0x000fe200078e0a08 */
[----:B------:R-:W-:Y:S01]  /*0ce0*/  LOP3.LUT R42, R9, 0x34, RZ, 0xfc, !PT ;  /* 0x00000034092a7812 */ /* 0x000fe200078efcff */
[----:B------:R-:W-:Y:S01]  /*0cf0*/  IMAD R7, R0, R6, R11 ;  /* 0x0000000600077224 */ /* 0x000fe200078e020b */
[----:B------:R-:W-:Y:S01]  /*0d00*/  ISETP.GT.U32.AND P3, PT, R10, R3, PT ;  /* 0x000000030a00720c */ /* 0x000fe20003f64070 */
[C---:B------:R-:W-:Y:S01]  /*0d10*/  IMAD R11, R0.reuse, R12, R13 ;  /* 0x0000000c000b7224 */ /* 0x040fe200078e020d */
[----:B------:R-:W-:Y:S01]  /*0d20*/  IABS R33, R41 ;  /* 0x0000002900217213 */ /* 0x000fe20000000000 */
[----:B------:R-:W-:Y:S01]  /*0d30*/  IMAD R13, R0, R8, R15 ;  /* 0x00000008000d7224 */ /* 0x000fe200078e020f */
[----:B------:R-:W-:Y:S01]  /*0d40*/  LEA.HI R14, R71, R14, RZ, 0x1c ;  /* 0x0000000e470e7211 */ /* 0x000fe200078fe0ff */
[----:B------:R-:W-:-:S04]  /*0d50*/  IMAD.HI.U32 R8, R4, R35, RZ ;  /* 0x0000002304087227 */ /* 0x000fc800078e00ff */
[----:B------:R-:W-:Y:S02]  /*0d60*/  IMAD.MOV R8, RZ, RZ, -R8 ;  /* 0x000000ffff087224 */ /* 0x000fe400078e0a08 */
[----:B------:R-:W-:Y:S01]  /*0d70*/  @!P5 IMAD.IADD R5, R5, 0x1, -R0 ;  /* 0x000000010505d824 */ /* 0x000fe200078e0a00 */
[C---:B------:R-:W-:Y:S01]  /*0d80*/  ISETP.GT.U32.AND P5, PT, R0.reuse, R11, PT ;  /* 0x0000000b0000720c */ /* 0x040fe20003fa4070 */
[C---:B------:R-:W-:Y:S02]  /*0d90*/  IMAD R35, R0.reuse, R8, R35 ;  /* 0x0000000800237224 */ /* 0x040fe400078e0223 */
[----:B------:R-:W-:Y:S01]  /*0da0*/  @!P3 IMAD.IADD R3, R3, 0x1, -R10 ;  /* 0x000000010303b824 */ /* 0x000fe200078e0a0a */
[----:B------:R-:W-:Y:S01]  /*0db0*/  ISETP.GT.U32.AND P6, PT, R0, R5, PT ;  /* 0x000000050000720c */ /* 0x000fe20003fc4070 */
[----:B------:R-:W-:Y:S01]  /*0dc0*/  IMAD.HI.U32 R6, R4, R17, RZ ;  /* 0x0000001104067227 */ /* 0x000fe200078e00ff */
[----:B------:R-:W-:Y:S02]  /*0dd0*/  ISETP.GT.U32.AND P3, PT, R0, R35, PT ;  /* 0x000000230000720c */ /* 0x000fe40003f64070 */
[----:B------:R-:W-:Y:S01]  /*0de0*/  LOP3.LUT R10, R9, 0x1c, RZ, 0xfc, !PT ;  /* 0x0000001c090a7812 */ /* 0x000fe200078efcff */
[----:B------:R-:W-:-:S02]  /*0df0*/  IMAD.MOV R6, RZ, RZ, -R6 ;  /* 0x000000ffff067224 */ /* 0x000fc400078e0a06 */
[----:B------:R-:W-:-:S04]  /*0e00*/  IMAD.HI.U32 R8, R4, R21, RZ ;  /* 0x0000001504087227 */ /* 0x000fc800078e00ff */
[C---:B------:R-:W-:Y:S02]  /*0e10*/  IMAD R15, R0.reuse, R6, R17 ;  /* 0x00000006000f7224 */ /* 0x040fe400078e0211 */
[--C-:B------:R-:W-:Y:S02]  /*0e20*/  @!P6 IMAD.IADD R5, R5, 0x1, -R0.reuse ;  /* 0x000000010505e824 */ /* 0x100fe400078e0a00 */
[----:B------:R-:W-:Y:S01]  /*0e30*/  @!P3 IMAD.IADD R35, R35, 0x1, -R0 ;  /* 0x000000012323b824 */ /* 0x000fe200078e0a00 */
[----:B------:R-:W-:Y:S01]  /*0e40*/  ISETP.GT.U32.AND P3, PT, R0, R15, PT ;  /* 0x0000000f0000720c */ /* 0x000fe20003f64070 */
[----:B------:R-:W-:-:S03]  /*0e50*/  IMAD.HI.U32 R6, R4, R19, RZ ;  /* 0x0000001304067227 */ /* 0x000fc600078e00ff */
[C---:B------:R-:W-:Y:S01]  /*0e60*/  ISETP.GT.U32.AND P6, PT, R0.reuse, R35, PT ;  /* 0x000000230000720c */ /* 0x040fe20003fc4070 */
[----:B------:R-:W-:Y:S02]  /*0e70*/  IMAD.MOV R6, RZ, RZ, -R6 ;  /* 0x000000ffff067224 */ /* 0x000fe400078e0a06 */
[----:B------:R-:W-:Y:S02]  /*0e80*/  IMAD.MOV R8, RZ, RZ, -R8 ;  /* 0x000000ffff087224 */ /* 0x000fe400078e0a08 */
[C---:B------:R-:W-:Y:S02]  /*0e90*/  IMAD R17, R0.reuse, R6, R19 ;  /* 0x0000000600117224 */ /* 0x040fe400078e0213 */
[----:B------:R-:W-:Y:S01]  /*0ea0*/  IMAD R19, R0, R8, R21 ;  /* 0x0000000800137224 */ /* 0x000fe200078e0215 */
[----:B------:R-:W-:Y:S01]  /*0eb0*/  IABS R21, R10 ;  /* 0x0000000a00157213 */ /* 0x000fe20000000000 */
[----:B------:R-:W-:Y:S01]  /*0ec0*/  @!P3 IMAD.IADD R15, R15, 0x1, -R0 ;  /* 0x000000010f0fb824 */ /* 0x000fe200078e0a00 */
[----:B------:R-:W-:Y:S01]  /*0ed0*/  LOP3.LUT R8, R9, 0x38, RZ, 0xfc, !PT ;  /* 0x0000003809087812 */ /* 0x000fe200078efcff */
[----:B------:R-:W-:-:S02]  /*0ee0*/  IMAD.MOV.U32 R32, RZ, RZ, R3 ;  /* 0x000000ffff207224 */ /* 0x000fc400078e0003 */
[----:B------:R-:W-:Y:S01]  /*0ef0*/  @!P6 IMAD.IADD R35, R35, 0x1, -R0 ;  /* 0x000000012323e824 */ /* 0x000fe200078e0a00 */
[----:B------:R-:W-:Y:S01]  /*0f00*/  ISETP.GT.U32.AND P6, PT, R0, R15, PT ;  /* 0x0000000f0000720c */ /* 0x000fe20003fc4070 */
[----:B------:R-:W-:Y:S01]  /*0f10*/  IMAD.HI.U32 R3, R4, R21, RZ ;  /* 0x0000001504037227 */ /* 0x000fe200078e00ff */
[----:B------:R-:W-:-:S03]  /*0f20*/  IABS R39, R8 ;  /* 0x0000000800277213 */ /* 0x000fc60000000000 */
[----:B------:R-:W-:Y:S01]  /*0f30*/  @!P0 IMAD.MOV R32, RZ, RZ, -R32 ;  /* 0x000000ffff208224 */ /* 0x000fe200078e0a20 */
[----:B------:R-:W-:Y:S01]  /*0f40*/  ISETP.GT.U32.AND P0, PT, R0, R7, PT ;  /* 0x000000070000720c */ /* 0x000fe20003f04070 */
[----:B------:R-:W-:Y:S01]  /*0f50*/  IMAD.MOV R6, RZ, RZ, -R3 ;  /* 0x000000ffff067224 */ /* 0x000fe200078e0a03 */
[----:B------:R-:W-:Y:S01]  /*0f60*/  @!P2 LOP3.LUT R32, RZ, R22, RZ, 0x33, !PT ;  /* 0x00000016ff20a212 */ /* 0x000fe200078e33ff */
[----:B------:R-:W-:Y:S01]  /*0f70*/  IMAD.HI.U32 R3, R4, R25, RZ ;  /* 0x0000001904037227 */ /* 0x000fe200078e00ff */
[----:B------:R-:W-:-:S03]  /*0f80*/  ISETP.GT.U32.AND P2, PT, R0, R13, PT ;  /* 0x0000000d0000720c */ /* 0x000fc60003f44070 */
[C---:B------:R-:W-:Y:S02]  /*0f90*/  IMAD R21, R0.reuse, R6, R21 ;  /* 0x0000000600157224 */ /* 0x040fe400078e0215 */
[--C-:B------:R-:W-:Y:S02]  /*0fa0*/  @!P6 IMAD.IADD R15, R15, 0x1, -R0.reuse ;  /* 0x000000010f0fe824 */ /* 0x100fe400078e0a00 */
[----:B------:R-:W-:Y:S01]  /*0fb0*/  IMAD.MOV R3, RZ, RZ, -R3 ;  /* 0x000000ffff037224 */ /* 0x000fe200078e0a03 */
[C---:B------:R-:W-:Y:S01]  /*0fc0*/  ISETP.GT.U32.AND P6, PT, R0.reuse, R21, PT ;  /* 0x000000150000720c */ /* 0x040fe20003fc4070 */
[--C-:B------:R-:W-:Y:S01]  /*0fd0*/  @!P0 IMAD.IADD R7, R7, 0x1, -R0.reuse ;  /* 0x0000000107078824 */ /* 0x100fe200078e0a00 */
[----:B------:R-:W-:Y:S01]  /*0fe0*/  ISETP.GE.AND P0, PT, R9, RZ, PT ;  /* 0x000000ff0900720c */ /* 0x000fe20003f06270 */
[----:B------:R-:W-:Y:S01]  /*0ff0*/  @!P5 IMAD.IADD R11, R11, 0x1, -R0 ;  /* 0x000000010b0bd824 */ /* 0x000fe200078e0a00 */
[----:B------:R-:W-:Y:S01]  /*1000*/  IABS R9, R42 ;  /* 0x0000002a00097213 */ /* 0x000fe20000000000 */
[C---:B------:R-:W-:Y:S01]  /*1010*/  IMAD R25, R0.reuse, R3, R25 ;  /* 0x0000000300197224 */ /* 0x040fe200078e0219 */
[----:B------:R-:W-:Y:S01]  /*1020*/  ISETP.GT.U32.AND P5, PT, R0, R7, PT ;  /* 0x000000070000720c */ /* 0x000fe20003fa4070 */
[----:B------:R-:W-:-:S02]  /*1030*/  IMAD.MOV.U32 R12, RZ, RZ, R5 ;  /* 0x000000ffff0c7224 */ /* 0x000fc400078e0005 */
[----:B------:R-:W-:-:S04]  /*1040*/  IMAD.HI.U32 R5, R4, R27, RZ ;  /* 0x0000001b04057227 */ /* 0x000fc800078e00ff */
[--C-:B------:R-:W-:Y:S01]  /*1050*/  @!P6 IMAD.IADD R21, R21, 0x1, -R0.reuse ;  /* 0x000000011515e824 */ /* 0x100fe200078e0a00 */
[C---:B------:R-:W-:Y:S01]  /*1060*/  ISETP.GT.U32.AND P6, PT, R0.reuse, R25, PT ;  /* 0x000000190000720c */ /* 0x040fe20003fc4070 */
[----:B------:R-:W-:Y:S02]  /*1070*/  IMAD.MOV R5, RZ, RZ, -R5 ;  /* 0x000000ffff057224 */ /* 0x000fe400078e0a05 */
[--C-:B------:R-:W-:Y:S01]  /*1080*/  @!P2 IMAD.IADD R13, R13, 0x1, -R0.reuse ;  /* 0x000000010d0da824 */ /* 0x100fe200078e0a00 */
[C---:B------:R-:W-:Y:S01]  /*1090*/  ISETP.GT.U32.AND P2, PT, R0.reuse, R11, PT ;  /* 0x0000000b0000720c */ /* 0x040fe20003f44070 */
[----:B------:R-:W-:Y:S01]  /*10a0*/  @!P5 IMAD.IADD R7, R7, 0x1, -R0 ;  /* 0x000000010707d824 */ /* 0x000fe200078e0a00 */
[C---:B------:R-:W-:Y:S01]  /*10b0*/  ISETP.GT.U32.AND P5, PT, R0.reuse, R19, PT ;  /* 0x000000130000720c */ /* 0x040fe20003fa4070 */
[----:B------:R-:W-:Y:S01]  /*10c0*/  @!P0 IMAD.MOV R12, RZ, RZ, -R12 ;  /* 0x000000ffff0c8224 */ /* 0x000fe200078e0a0c */
[C---:B------:R-:W-:Y:S01]  /*10d0*/  ISETP.GT.U32.AND P0, PT, R0.reuse, R17, PT ;  /* 0x000000110000720c */ /* 0x040fe20003f04070 */
[C---:B------:R-:W-:Y:S01]  /*10e0*/  IMAD R27, R0.reuse, R5, R27 ;  /* 0x00000005001b7224 */ /* 0x040fe200078e021b */
[----:B------:R-:W-:Y:S01]  /*10f0*/  ISETP.GT.U32.AND P3, PT, R0, R13, PT ;  /* 0x0000000d0000720c */ /* 0x000fe20003f64070 */
[----:B------:R-:W-:-:S04]  /*1100*/  IMAD.HI.U32 R5, R4, R31, RZ ;  /* 0x0000001f04057227 */ /* 0x000fc800078e00ff */
[--C-:B------:R-:W-:Y:S01]  /*1110*/  @!P6 IMAD.IADD R25, R25, 0x1, -R0.reuse ;  /* 0x000000011919e824 */ /* 0x100fe200078e0a00 */
[----:B------:R-:W-:Y:S01]  /*1120*/  ISETP.GT.U32.AND P6, PT, R0, R27, PT ;  /* 0x0000001b0000720c */ /* 0x000fe20003fc4070 */
[--C-:B------:R-:W-:Y:S01]  /*1130*/  @!P2 IMAD.IADD R11, R11, 0x1, -R0.reuse ;  /* 0x000000010b0ba824 */ /* 0x100fe200078e0a00 */
[----:B------:R-:W-:Y:S01]  /*1140*/  ISETP.GE.AND P2, PT, R16, RZ, PT ;  /* 0x000000ff1000720c */ /* 0x000fe20003f46270 */
[--C-:B------:R-:W-:Y:S01]  /*1150*/  @!P5 IMAD.IADD R19, R19, 0x1, -R0.reuse ;  /* 0x000000011313d824 */ /* 0x100fe200078e0a00 */
[----:B------:R-:W-:Y:S01]  /*1160*/  ISETP.GE.AND P5, PT, R29, RZ, PT ;  /* 0x000000ff1d00720c */ /* 0x000fe20003fa6270 */
[--C-:B------:R-:W-:Y:S01]  /*1170*/  @!P0 IMAD.IADD R17, R17, 0x1, -R0.reuse ;  /* 0x0000000111118824 */ /* 0x100fe200078e0a00 */
[----:B------:R-:W-:Y:S01]  /*1180*/  IABS R29, R38 ;  /* 0x00000026001d7213 */ /* 0x000fe20000000000 */
[----:B------:R-:W-:Y:S01]  /*1190*/  @!P3 IMAD.IADD R13, R13, 0x1, -R0 ;  /* 0x000000010d0db824 */ /* 0x000fe200078e0a00 */
[----:B------:R-:W-:Y:S01]  /*11a0*/  ISETP.GE.AND P3, PT, R18, RZ, PT ;  /* 0x000000ff1200720c */ /* 0x000fe20003f66270 */
[----:B------:R-:W-:Y:S01]  /*11b0*/  IMAD.MOV.U32 R30, RZ, RZ, R35 ;  /* 0x000000ffff1e7224 */ /* 0x000fe200078e0023 */
[----:B------:R-:W-:Y:S01]  /*11c0*/  ISETP.GE.AND P0, PT, R20, RZ, PT ;  /* 0x000000ff1400720c */ /* 0x000fe20003f06270 */
[----:B------:R-:W-:-:S04]  /*11d0*/  IMAD.HI.U32 R3, R4, R29, RZ ;  /* 0x0000001d04037227 */ /* 0x000fc800078e00ff */
[----:B------:R-:W-:Y:S01]  /*11e0*/  @!P6 IMAD.IADD R27, R27, 0x1, -R0 ;  /* 0x000000011b1be824 */ /* 0x000fe200078e0a00 */
[C---:B------:R-:W-:Y:S01]  /*11f0*/  ISETP.GT.U32.AND P6, PT, R0.reuse, R17, PT ;  /* 0x000000110000720c */ /* 0x040fe20003fc4070 */
[----:B------:R-:W-:Y:S02]  /*1200*/  IMAD.MOV R3, RZ, RZ, -R3 ;  /* 0x000000ffff037224 */ /* 0x000fe400078e0a03 */
[----:B------:R-:W-:Y:S02]  /*1210*/  IMAD.MOV R5, RZ, RZ, -R5 ;  /* 0x000000ffff057224 */ /* 0x000fe400078e0a05 */
[----:B------:R-:W-:Y:S02]  /*1220*/  IMAD.MOV.U32 R18, RZ, RZ, R11 ;  /* 0x000000ffff127224 */ /* 0x000fe400078e000b */
[----:B------:R-:W-:Y:S01]  /*1230*/  @!P5 IMAD.MOV R30, RZ, RZ, -R30 ;  /* 0x000000ffff1ed224 */ /* 0x000fe200078e0a1e */
[----:B------:R-:W-:Y:S01]  /*1240*/  ISETP.GT.U32.AND P5, PT, R0, R19, PT ;  /* 0x000000130000720c */ /* 0x000fe20003fa4070 */
[----:B------:R-:W-:-:S04]  /*1250*/  IMAD.HI.U32 R6, R4, R33, RZ ;  /* 0x0000002104067227 */ /* 0x000fc800078e00ff */
[C---:B------:R-:W-:Y:S02]  /*1260*/  IMAD R29, R0.reuse, R3, R29 ;  /* 0x00000003001d7224 */ /* 0x040fe400078e021d */
[C---:B------:R-:W-:Y:S02]  /*1270*/  IMAD R31, R0.reuse, R5, R31 ;  /* 0x00000005001f7224 */ /* 0x040fe400078e021f */
[----:B------:R-:W-:Y:S02]  /*1280*/  IMAD.MOV.U32 R16, RZ, RZ, R7 ;  /* 0x000000ffff107224 */ /* 0x000fe400078e0007 */
[----:B------:R-:W-:Y:S02]  /*1290*/  IMAD.MOV.U32 R20, RZ, RZ, R13 ;  /* 0x000000ffff147224 */ /* 0x000fe400078e000d */
[----:B------:R-:W-:Y:S01]  /*12a0*/  @!P2 IMAD.MOV R18, RZ, RZ, -R18 ;  /* 0x000000ffff12a224 */ /* 0x000fe200078e0a12 */
[----:B------:R-:W-:Y:S01]  /*12b0*/  ISETP.GT.U32.AND P2, PT, R0, R21, PT ;  /* 0x000000150000720c */ /* 0x000fe20003f44070 */
[----:B------:R-:W-:-:S02]  /*12c0*/  IMAD.MOV.U32 R22, RZ, RZ, R15 ;  /* 0x000000ffff167224 */ /* 0x000fc400078e000f */
[----:B------:R-:W-:-:S04]  /*12d0*/  IMAD.HI.U32 R3, R4, R9, RZ ;  /* 0x0000000904037227 */ /* 0x000fc800078e00ff */
[----:B------:R-:W-:Y:S02]  /*12e0*/  IMAD.MOV R6, RZ, RZ, -R6 ;  /* 0x000000ffff067224 */ /* 0x000fe400078e0a06 */
[----:B------:R-:W-:Y:S01]  /*12f0*/  @!P4 IMAD.MOV R16, RZ, RZ, -R16 ;  /* 0x000000ffff10c224 */ /* 0x000fe200078e0a10 */
[C---:B------:R-:W-:Y:S01]  /*1300*/  ISETP.GT.U32.AND P4, PT, R0.reuse, R27, PT ;  /* 0x0000001b0000720c */ /* 0x040fe20003f84070 */
[----:B------:R-:W-:Y:S01]  /*1310*/  @!P3 IMAD.MOV R20, RZ, RZ, -R20 ;  /* 0x000000ffff14b224 */ /* 0x000fe200078e0a14 */
[C---:B------:R-:W-:Y:S01]  /*1320*/  ISETP.GT.U32.AND P3, PT, R0.reuse, R25, PT ;  /* 0x000000190000720c */ /* 0x040fe20003f64070 */
[----:B------:R-:W-:Y:S01]  /*1330*/  @!P0 IMAD.MOV R22, RZ, RZ, -R22 ;  /* 0x000000ffff168224 */ /* 0x000fe200078e0a16 */
[C---:B------:R-:W-:Y:S01]  /*1340*/  ISETP.GT.U32.AND P0, PT, R0.reuse, R29, PT ;  /* 0x0000001d0000720c */ /* 0x040fe20003f04070 */
[----:B------:R-:W-:Y:S01]  /*1350*/  @!P6 IMAD.IADD R17, R17, 0x1, -R0 ;  /* 0x000000011111e824 */ /* 0x000fe200078e0a00 */
[----:B------:R-:W-:Y:S01]  /*1360*/  ISETP.GT.U32.AND P6, PT, R0, R31, PT ;  /* 0x0000001f0000720c */ /* 0x000fe20003fc4070 */
[----:B------:R-:W-:-:S04]  /*1370*/  IMAD.HI.U32 R4, R4, R39, RZ ;  /* 0x0000002704047227 */ /* 0x000fc800078e00ff */
[----:B------:R-:W-:Y:S02]  /*1380*/  IMAD.MOV R3, RZ, RZ, -R3 ;  /* 0x000000ffff037224 */ /* 0x000fe400078e0a03 */
[C---:B------:R-:W-:Y:S01]  /*1390*/  IMAD R33, R0.reuse, R6, R33 ;  /* 0x0000000600217224 */ /* 0x040fe200078e0221 */
[----:B------:R-:W-:Y:S01]  /*13a0*/  LOP3.LUT R6, R37, 0x1f, RZ, 0xc0, !PT ;  /* 0x0000001f25067812 */ /* 0x000fe200078ec0ff */
[----:B------:R-:W-:Y:S02]  /*13b0*/  IMAD.MOV R4, RZ, RZ, -R4 ;  /* 0x000000ffff047224 */ /* 0x000fe400078e0a04 */
[C---:B------:R-:W-:Y:S01]  /*13c0*/  IMAD R35, R0.reuse, R3, R9 ;  /* 0x0000000300237224 */ /* 0x040fe200078e0209 */
[----:B------:R-:W-:Y:S01]  /*13d0*/  SHF.R.U32.HI R3, RZ, 0x6, R37 ;  /* 0x00000006ff037819 */ /* 0x000fe20000011625 */
[--C-:B------:R-:W-:Y:S01]  /*13e0*/  @!P5 IMAD.IADD R19, R19, 0x1, -R0.reuse ;  /* 0x000000011313d824 */ /* 0x100fe200078e0a00 */
[C---:B------:R-:W-:Y:S01]  /*13f0*/  ISETP.GT.U32.AND P5, PT, R0.reuse, R33, PT ;  /* 0x000000210000720c */ /* 0x040fe20003fa4070 */
[C---:B------:R-:W-:Y:S01]  /*1400*/  IMAD R39, R0.reuse, R4, R39 ;  /* 0x0000000400277224 */ /* 0x040fe200078e0227 */
[----:B------:R-:W-:Y:S01]  /*1410*/  SGXT.U32 R3, R3, 0x1 ;  /* 0x000000010303781a */ /* 0x000fe20000000000 */
[--C-:B------:R-:W-:Y:S01]  /*1420*/  @!P2 IMAD.IADD R21, R21, 0x1, -R0.reuse ;  /* 0x000000011515a824 */ /* 0x100fe200078e0a00 */
[----:B------:R-:W-:Y:S01]  /*1430*/  ISETP.GT.U32.AND P2, PT, R0, R35, PT ;  /* 0x000000230000720c */ /* 0x000fe20003f44070 */
[--C-:B------:R-:W-:Y:S01]  /*1440*/  @!P3 IMAD.IADD R25, R25, 0x1, -R0.reuse ;  /* 0x000000011919b824 */ /* 0x100fe200078e0a00 */
[----:B------:R-:W-:Y:S01]  /*1450*/  ISETP.GE.AND P3, PT, R24, RZ, PT ;  /* 0x000000ff1800720c */ /* 0x000fe20003f66270 */
[--C-:B------:R-:W-:Y:S01]  /*1460*/  @!P4 IMAD.IADD R27, R27, 0x1, -R0.reuse ;  /* 0x000000011b1bc824 */ /* 0x100fe200078e0a00 */
[----:B------:R-:W-:Y:S01]  /*1470*/  ISETP.GT.U32.AND P4, PT, R0, R39, PT ;  /* 0x000000270000720c */ /* 0x000fe20003f84070 */
[--C-:B------:R-:W-:Y:S01]  /*1480*/  @!P0 IMAD.IADD R29, R29, 0x1, -R0.reuse ;  /* 0x000000011d1d8824 */ /* 0x100fe200078e0a00 */
[----:B------:R-:W-:Y:S01]  /*1490*/  ISETP.GE.AND P0, PT, R26, RZ, PT ;  /* 0x000000ff1a00720c */ /* 0x000fe20003f06270 */
[--C-:B------:R-:W-:Y:S01]  /*14a0*/  @!P6 IMAD.IADD R31, R31, 0x1, -R0.reuse ;  /* 0x000000011f1fe824 */ /* 0x100fe200078e0a00 */
[----:B------:R-:W-:Y:S01]  /*14b0*/  ISETP.GE.AND P6, PT, R10, RZ, PT ;  /* 0x000000ff0a00720c */ /* 0x000fe20003fc6270 */
[--C-:B------:R-:W-:Y:S01]  /*14c0*/  @!P5 IMAD.IADD R33, R33, 0x1, -R0.reuse ;  /* 0x000000012121d824 */ /* 0x100fe200078e0a00 */
[----:B------:R-:W-:Y:S01]  /*14d0*/  ISETP.GE.AND P5, PT, R28, RZ, PT ;  /* 0x000000ff1c00720c */ /* 0x000fe20003fa6270 */
[----:B------:R-:W-:Y:S01]  /*14e0*/  IMAD.MOV.U32 R24, RZ, RZ, R17 ;  /* 0x000000ffff187224 */ /* 0x000fe200078e0011 */
[----:B------:R-:W1:Y:S01]  /*14f0*/  LDC R4, c[0x0][0x3a0] ;  /* 0x0000e800ff047b82 */ /* 0x000e620000000800 */
[----:B------:R-:W-:Y:S01]  /*1500*/  @!P2 IMAD.IADD R35, R35, 0x1, -R0 ;  /* 0x000000012323a824 */ /* 0x000fe200078e0a00 */
[----:B------:R-:W-:Y:S01]  /*1510*/  ISETP.GE.AND P2, PT, R34, RZ, PT ;  /* 0x000000ff2200720c */ /* 0x000fe20003f46270 */
[----:B------:R-:W-:Y:S01]  /*1520*/  IMAD.MOV.U32 R26, RZ, RZ, R19 ;  /* 0x000000ffff1a7224 */ /* 0x000fe200078e0013 */
[----:B------:R-:W-:Y:S01]  /*1530*/  LOP3.LUT R69, R3, 0x8, RZ, 0xfc, !PT ;  /* 0x0000000803457812 */ /* 0x000fe200078efcff */
[----:B------:R-:W-:-:S02]  /*1540*/  IMAD.MOV.U32 R28, RZ, RZ, R21 ;  /* 0x000000ffff1c7224 */ /* 0x000fc400078e0015 */
[----:B------:R-:W-:Y:S02]  /*1550*/  IMAD R5, R3, R78, RZ ;  /* 0x0000004e03057224 */ /* 0x000fe400078e02ff */
[----:B------:R-:W-:Y:S01]  /*1560*/  @!P4 IMAD.IADD R39, R39, 0x1, -R0 ;  /* 0x000000012727c824 */ /* 0x000fe200078e0a00 */
[C---:B------:R-:W-:Y:S01]  /*1570*/  ISETP.GT.U32.AND P4, PT, R0.reuse, R33, PT ;  /* 0x000000210000720c */ /* 0x040fe20003f84070 */
[----:B------:R-:W-:Y:S01]  /*1580*/  @!P3 IMAD.MOV R24, RZ, RZ, -R24 ;  /* 0x000000ffff18b224 */ /* 0x000fe200078e0a18 */
[C---:B------:R-:W-:Y:S01]  /*1590*/  ISETP.GT.U32.AND P3, PT, R0.reuse, R29, PT ;  /* 0x0000001d0000720c */ /* 0x040fe20003f64070 */
[----:B------:R-:W-:Y:S01]  /*15a0*/  @!P0 IMAD.MOV R26, RZ, RZ, -R26 ;  /* 0x000000ffff1a8224 */ /* 0x000fe200078e0a1a */
[C---:B------:R-:W-:Y:S01]  /*15b0*/  ISETP.GT.U32.AND P0, PT, R0.reuse, R31, PT ;  /* 0x0000001f0000720c */ /* 0x040fe20003f04070 */
[----:B------:R-:W-:Y:S01]  /*15c0*/  @!P6 IMAD.MOV R28, RZ, RZ, -R28 ;  /* 0x000000ffff1ce224 */ /* 0x000fe200078e0a1c */
[----:B------:R-:W-:Y:S01]  /*15d0*/  ISETP.GT.U32.AND P6, PT, R0, R35, PT ;  /* 0x000000230000720c */ /* 0x000fe20003fc4070 */
[----:B------:R-:W-:-:S02]  /*15e0*/  IMAD R7, R78, 0x2, R5 ;  /* 0x000000024e077824 */ /* 0x000fc400078e0205 */
[----:B------:R-:W-:Y:S01]  /*15f0*/  @!P5 IMAD.MOV R25, RZ, RZ, -R25 ;  /* 0x000000ffff19d224 */ /* 0x000fe200078e0a19 */
[----:B------:R-:W-:Y:S01]  /*1600*/  ISETP.GT.U32.AND P5, PT, R0, R39, PT ;  /* 0x000000270000720c */ /* 0x000fe20003fa4070 */
[----:B------:R-:W-:Y:S02]  /*1610*/  IMAD R9, R78, 0x2, R7 ;  /* 0x000000024e097824 */ /* 0x000fe400078e0207 */
[----:B------:R-:W-:Y:S01]  /*1620*/  @!P2 IMAD.MOV R27, RZ, RZ, -R27 ;  /* 0x000000ffff1ba224 */ /* 0x000fe200078e0a1b */
[----:B------:R-:W-:Y:S01]  /*1630*/  ISETP.GE.AND P2, PT, R38, RZ, PT ;  /* 0x000000ff2600720c */ /* 0x000fe20003f46270 */
[----:B------:R-:W-:Y:S02]  /*1640*/  IMAD R11, R78, 0x2, R9 ;  /* 0x000000024e0b7824 */ /* 0x000fe400078e0209 */
[----:B------:R-:W-:Y:S01]  /*1650*/  @!P3 IMAD.IADD R29, R29, 0x1, -R0 ;  /* 0x000000011d1db824 */ /* 0x000fe200078e0a00 */
[----:B------:R-:W-:Y:S01]  /*1660*/  ISETP.GE.AND P3, PT, R40, RZ, PT ;  /* 0x000000ff2800720c */ /* 0x000fe20003f66270 */
[----:B------:R-:W-:-:S02]  /*1670*/  IMAD R13, R78, 0x2, R11 ;  /* 0x000000024e0d7824 */ /* 0x000fc400078e020b */
[--C-:B------:R-:W-:Y:S01]  /*1680*/  @!P0 IMAD.IADD R31, R31, 0x1, -R0.reuse ;  /* 0x000000011f1f8824 */ /* 0x100fe200078e0a00 */
[----:B------:R-:W-:Y:S01]  /*1690*/  ISETP.GE.AND P0, PT, R41, RZ, PT ;  /* 0x000000ff2900720c */ /* 0x000fe20003f06270 */
[--C-:B------:R-:W-:Y:S01]  /*16a0*/  @!P4 IMAD.IADD R33, R33, 0x1, -R0.reuse ;  /* 0x000000012121c824 */ /* 0x100fe200078e0a00 */
[----:B------:R-:W-:Y:S01]  /*16b0*/  ISETP.GE.AND P4, PT, R42, RZ, PT ;  /* 0x000000ff2a00720c */ /* 0x000fe20003f86270 */
[--C-:B------:R-:W-:Y:S01]  /*16c0*/  @!P6 IMAD.IADD R35, R35, 0x1, -R0.reuse ;  /* 0x000000012323e824 */ /* 0x100fe200078e0a00 */
[----:B------:R-:W-:Y:S01]  /*16d0*/  ISETP.GE.AND P6, PT, R8, RZ, PT ;  /* 0x000000ff0800720c */ /* 0x000fe20003fc6270 */
[C---:B------:R-:W-:Y:S02]  /*16e0*/  IMAD R15, R78.reuse, 0x2, R13 ;  /* 0x000000024e0f7824 */ /* 0x040fe400078e020d */
[----:B------:R-:W-:Y:S01]  /*16f0*/  @!P5 IMAD.IADD R39, R39, 0x1, -R0 ;  /* 0x000000012727d824 */ /* 0x000fe200078e0a00 */
[----:B------:R-:W-:Y:S01]  /*1700*/  ISETP.NE.AND P5, PT, R23, RZ, PT ;  /* 0x000000ff1700720c */ /* 0x000fe20003fa5270 */
[C---:B------:R-:W-:Y:S01]  /*1710*/  IMAD R17, R78.reuse, 0x2, R15 ;  /* 0x000000024e117824 */ /* 0x040fe200078e020f */
[----:B------:R-:W-:Y:S01]  /*1720*/  LOP3.LUT R23, RZ, R23, RZ, 0x33, !PT ;  /* 0x00000017ff177212 */ /* 0x000fe200078e33ff */
[----:B------:R-:W-:Y:S01]  /*1730*/  @!P2 IMAD.MOV R29, RZ, RZ, -R29 ;  /* 0x000000ffff1da224 */ /* 0x000fe200078e0a1d */
[----:B-1----:R-:W-:Y:S01]  /*1740*/  ISETP.GE.AND P2, PT, R3, R4, PT ;  /* 0x000000040300720c */ /* 0x002fe20003f46270 */
[C---:B------:R-:W-:Y:S01]  /*1750*/  IMAD R19, R78.reuse, 0x2, R17 ;  /* 0x000000024e137824 */ /* 0x040fe200078e0211 */
[C---:B------:R-:W-:Y:S01]  /*1760*/  SEL R34, R23.reuse, R12, !P5 ;  /* 0x0000000c17227207 */ /* 0x040fe20006800000 */
[----:B------:R-:W-:Y:S01]  /*1770*/  @!P3 IMAD.MOV R31, RZ, RZ, -R31 ;  /* 0x000000ffff1fb224 */ /* 0x000fe200078e0a1f */
[C---:B------:R-:W-:Y:S01]  /*1780*/  SEL R38, R23.reuse, R16, !P5 ;  /* 0x0000001017267207 */ /* 0x040fe20006800000 */
[----:B------:R-:W-:Y:S01]  /*1790*/  @!P0 IMAD.MOV R33, RZ, RZ, -R33 ;  /* 0x000000ffff218224 */ /* 0x000fe200078e0a21 */
[C---:B------:R-:W-:Y:S01]  /*17a0*/  SEL R42, R23.reuse, R18, !P5 ;  /* 0x00000012172a7207 */ /* 0x040fe20006800000 */
[----:B------:R-:W-:Y:S01]  /*17b0*/  @!P4 IMAD.MOV R35, RZ, RZ, -R35 ;  /* 0x000000ffff23c224 */ /* 0x000fe200078e0a23 */
[C---:B------:R-:W-:Y:S01]  /*17c0*/  SEL R43, R23.reuse, R20, !P5 ;  /* 0x00000014172b7207 */ /* 0x040fe20006800000 */
[----:B------:R-:W-:Y:S01]  /*17d0*/  @!P6 IMAD.MOV R39, RZ, RZ, -R39 ;  /* 0x000000ffff27e224 */ /* 0x000fe200078e0a27 */
[C---:B------:R-:W-:Y:S01]  /*17e0*/  SEL R45, R23.reuse, R22, !P5 ;  /* 0x00000016172d7207 */ /* 0x040fe20006800000 */
[----:B------:R-:W-:Y:S01]  /*17f0*/  IMAD R21, R78, 0x2, R19 ;  /* 0x000000024e157824 */ /* 0x000fe200078e0213 */
[C---:B------:R-:W-:Y:S01]  /*1800*/  SEL R47, R23.reuse, R24, !P5 ;  /* 0x00000018172f7207 */ /* 0x040fe20006800000 */
[----:B------:R-:W-:Y:S01]  /*1810*/  VIADD R10, R4, 0x1f ;  /* 0x0000001f040a7836 */ /* 0x000fe20000000000 */
[C---:B------:R-:W-:Y:S01]  /*1820*/  SEL R49, R23.reuse, R26, !P5 ;  /* 0x0000001a17317207 */ /* 0x040fe20006800000 */
[----:B-----5:R-:W-:Y:S01]  /*1830*/  IMAD R12, R32, UR4, RZ ;  /* 0x00000004200c7c24 */ /* 0x020fe2000f8e02ff */
[C---:B------:R-:W-:Y:S01]  /*1840*/  SEL R51, R23.reuse, R28, !P5 ;  /* 0x0000001c17337207 */ /* 0x040fe20006800000 */
[----:B------:R-:W-:Y:S01]  /*1850*/  IMAD R8, R6, R79, RZ ;  /* 0x0000004f06087224 */ /* 0x000fe200078e02ff */
[----:B------:R-:W-:Y:S01]  /*1860*/  SEL R53, R23, R25, !P5 ;  /* 0x0000001917357207 */ /* 0x000fe20006800000 */
[----:B------:R-:W-:Y:S01]  /*1870*/  IMAD R43, R43, UR6, RZ ;  /* 0x000000062b2b7c24 */ /* 0x000fe2000f8e02ff */
        /* <DEDUP_REMOVED lines=13> */
[----:B------:R-:W-:Y:S01]  /*1950*/  IMAD R23, R78, 0x2, R21 ;  /* 0x000000024e177824 */ /* 0x000fe200078e0215 */
[----:B------:R-:W-:Y:S01]  /*1960*/  ISETP.GT.AND P0, PT, R10, 0x1f, PT ;  /* 0x0000001f0a00780c */ /* 0x000fe20003f04270 */
[----:B------:R-:W-:Y:S01]  /*1970*/  IMAD R57, R57, UR6, RZ ;  /* 0x0000000639397c24 */ /* 0x000fe2000f8e02ff */
[----:B------:R-:W-:Y:S01]  /*1980*/  LOP3.LUT R25, R3, 0x2, RZ, 0xfc, !PT ;  /* 0x0000000203197812 */ /* 0x000fe200078efcff */
[----:B------:R-:W-:Y:S01]  /*1990*/  IMAD R27, R78, 0x2, R23 ;  /* 0x000000024e1b7824 */ /* 0x000fe200078e0217 */
[----:B------:R-:W-:Y:S01]  /*19a0*/  SEL R40, RZ, 0x4, !P0 ;  /* 0x00000004ff287807 */ /* 0x000fe20004000000 */
[----:B------:R-:W-:Y:S01]  /*19b0*/  IMAD R59, R59, UR6, RZ ;  /* 0x000000063b3b7c24 */ /* 0x000fe2000f8e02ff */
[----:B------:R-:W-:Y:S01]  /*19c0*/  LEA R136, P3, R12, UR12, 0x2 ;  /* 0x0000000c0c887c11 */ /* 0x000fe2000f8610ff */
[----:B------:R-:W-:Y:S01]  /*19d0*/  IMAD R29, R78, 0x2, R27 ;  /* 0x000000024e1d7824 */ /* 0x000fe200078e021b */
[----:B------:R-:W-:Y:S01]  /*19e0*/  SEL R0, R40, RZ, !P2 ;  /* 0x000000ff28007207 */ /* 0x000fe20005000000 */
[----:B------:R-:W-:Y:S01]  /*19f0*/  IMAD R61, R61, UR6, RZ ;  /* 0x000000063d3d7c24 */ /* 0x000fe2000f8e02ff */
[-C--:B------:R-:W-:Y:S01]  /*1a00*/  ISETP.GE.AND P0, PT, R25, R4.reuse, PT ;  /* 0x000000041900720c */ /* 0x080fe20003f06270 */
[----:B------:R-:W-:Y:S01]  /*1a10*/  IMAD R35, R78, 0x2, R29 ;  /* 0x000000024e237824 */ /* 0x000fe200078e021d */
[----:B------:R-:W-:Y:S01]  /*1a20*/  LOP3.LUT R31, R3, 0x4, RZ, 0xfc, !PT ;  /* 0x00000004031f7812 */ /* 0x000fe200078efcff */
[----:B------:R-:W-:Y:S01]  /*1a30*/  IMAD R63, R63, UR6, RZ ;  /* 0x000000063f3f7c24 */ /* 0x000fe2000f8e02ff */
[----:B------:R-:W-:Y:S01]  /*1a40*/  LEA.HI.X.SX32 R18, R12, UR13, 0x2, P3 ;  /* 0x0000000d0c127c11 */ /* 0x000fe200098f16ff */
[----:B------:R-:W-:Y:S01]  /*1a50*/  IMAD R39, R78, 0x2, R35 ;  /* 0x000000024e277824 */ /* 0x000fe200078e0223 */
[----:B------:R-:W-:Y:S01]  /*1a60*/  ISETP.NE.U32.AND P3, PT, R0, RZ, PT ;  /* 0x000000ff0000720c */ /* 0x000fe20003f65070 */
[----:B------:R-:W-:Y:S01]  /*1a70*/  IMAD R65, R65, UR6, RZ ;  /* 0x0000000641417c24 */ /* 0x000fe2000f8e02ff */
[----:B------:R-:W-:Y:S01]  /*1a80*/  SEL R0, R40, RZ, !P0 ;  /* 0x000000ff28007207 */ /* 0x000fe20004000000 */
[----:B------:R-:W-:Y:S01]  /*1a90*/  IMAD R41, R78, 0x2, R39 ;  /* 0x000000024e297824 */ /* 0x000fe200078e0227 */
[----:B------:R-:W-:Y:S01]  /*1aa0*/  ISETP.GE.AND P0, PT, R31, R4, PT ;  /* 0x000000041f00720c */ /* 0x000fe20003f06270 */
[----:B------:R-:W-:Y:S01]  /*1ab0*/  IMAD R67, R67, UR6, RZ ;  /* 0x0000000643437c24 */ /* 0x000fe2000f8e02ff */
[----:B------:R-:W-:Y:S01]  /*1ac0*/  LOP3.LUT R33, R3, 0x6, RZ, 0xfc, !PT ;  /* 0x0000000603217812 */ /* 0x000fe200078efcff */
[----:B------:R-:W-:Y:S01]  /*1ad0*/  USHF.L.U32 UR4, UR8, 0x15, URZ ;  /* 0x0000001508047899 */ /* 0x000fe200080006ff */
[----:B------:R-:W-:-:S02]  /*1ae0*/  SEL R20, R40, RZ, !P0 ;  /* 0x000000ff28147207 */ /* 0x000fc40004000000 */
[----:B------:R-:W-:Y:S01]  /*1af0*/  LEA R132, P0, R41, R136, 0x2 ;  /* 0x0000008829847211 */ /* 0x000fe200078010ff */
[----:B------:R-:W-:Y:S01]  /*1b00*/  ULOP3.LUT UR4, UR4, 0x600000, URZ, 0xc0, !UPT ;  /* 0x0060000004047892 */ /* 0x000fe2000f8ec0ff */
[----:B------:R-:W-:Y:S02]  /*1b10*/  ISETP.GE.AND P2, PT, R33, R4, PT ;  /* 0x000000042100720c */ /* 0x000fe40003f46270 */
[----:B------:R-:W-:Y:S02]  /*1b20*/  LEA.HI.X.SX32 R133, R41, R18, 0x2, P0 ;  /* 0x0000001229857211 */ /* 0x000fe400000f16ff */
[C---:B------:R-:W-:Y:S02]  /*1b30*/  LEA R138, P0, R9.reuse, R136, 0x2 ;  /* 0x00000088098a7211 */ /* 0x040fe400078010ff */
[----:B------:R-:W-:Y:S02]  /*1b40*/  SEL R22, R40, RZ, !P2 ;  /* 0x000000ff28167207 */ /* 0x000fe40005000000 */
[----:B------:R-:W-:-:S02]  /*1b50*/  LEA.HI.X.SX32 R139, R9, R18, 0x2, P0 ;  /* 0x00000012098b7211 */ /* 0x000fc400000f16ff */
[-C--:B------:R-:W-:Y:S02]  /*1b60*/  LEA R90, P0, R17, R136.reuse, 0x2 ;  /* 0x00000088115a7211 */ /* 0x080fe400078010ff */
[C---:B------:R-:W-:Y:S02]  /*1b70*/  LEA R122, P4, R8.reuse, UR14, 0x2 ;  /* 0x0000000e087a7c11 */ /* 0x040fe4000f8810ff */
[----:B------:R-:W-:Y:S02]  /*1b80*/  LEA R126, P2, R35, R136, 0x2 ;  /* 0x00000088237e7211 */ /* 0x000fe400078410ff */
[----:B------:R-:W-:Y:S02]  /*1b90*/  LEA.HI.X.SX32 R91, R17, R18, 0x2, P0 ;  /* 0x00000012115b7211 */ /* 0x000fe400000f16ff */
[----:B------:R-:W-:Y:S02]  /*1ba0*/  LEA R128, P0, R21, R136, 0x2 ;  /* 0x0000008815807211 */ /* 0x000fe400078010ff */
[----:B------:R-:W-:-:S02]  /*1bb0*/  LEA.HI.X.SX32 R16, R8, UR15, 0x2, P4 ;  /* 0x0000000f08107c11 */ /* 0x000fc4000a0f16ff */
[----:B------:R-:W-:Y:S01]  /*1bc0*/  ISETP.NE.U32.AND P6, PT, R0, RZ, PT ;  /* 0x000000ff0000720c */ /* 0x000fe20003fc5070 */
[----:B------:R-:W-:Y:S01]  /*1bd0*/  IMAD R0, R78, 0x2, R41 ;  /* 0x000000024e007824 */ /* 0x000fe200078e0229 */
[----:B------:R-:W-:Y:S01]  /*1be0*/  LEA.HI.X.SX32 R127, R35, R18, 0x2, P2 ;  /* 0x00000012237f7211 */ /* 0x000fe200010f16ff */
[----:B------:R-:W-:Y:S01]  /*1bf0*/  IMAD R35, R34, UR6, RZ ;  /* 0x0000000622237c24 */ /* 0x000fe2000f8e02ff */
[-C--:B------:R-:W-:Y:S01]  /*1c00*/  LEA R92, P4, R39, R136.reuse, 0x2 ;  /* 0x00000088275c7211 */ /* 0x080fe200078810ff */
[----:B------:R-:W-:Y:S01]  /*1c10*/  IMAD R41, R42, UR6, RZ ;  /* 0x000000062a297c24 */ /* 0x000fe2000f8e02ff */
[----:B------:R-:W-:Y:S02]  /*1c20*/  LEA R130, P2, R5, R136, 0x2 ;  /* 0x0000008805827211 */ /* 0x000fe400078410ff */
[----:B------:R-:W-:Y:S02]  /*1c30*/  LEA.HI.X.SX32 R129, R21, R18, 0x2, P0 ;  /* 0x0000001215817211 */ /* 0x000fe400000f16ff */
[----:B------:R-:W-:-:S02]  /*1c40*/  LEA R96, P0, R23, R136, 0x2 ;  /* 0x0000008817607211 */ /* 0x000fc400078010ff */
[-C--:B------:R-:W-:Y:S01]  /*1c50*/  LEA.HI.X.SX32 R93, R39, R18.reuse, 0x2, P4 ;  /* 0x00000012275d7211 */ /* 0x080fe200020f16ff */
[----:B------:R-:W-:Y:S01]  /*1c60*/  IMAD R39, R38, UR6, RZ ;  /* 0x0000000626277c24 */ /* 0x000fe2000f8e02ff */
[----:B------:R-:W-:Y:S02]  /*1c70*/  LEA.HI.X.SX32 R131, R5, R18, 0x2, P2 ;  /* 0x0000001205837211 */ /* 0x000fe400010f16ff */
[-C--:B------:R-:W-:Y:S02]  /*1c80*/  LEA R124, P5, R0, R136.reuse, 0x2 ;  /* 0x00000088007c7211 */ /* 0x080fe400078a10ff */
[-C--:B------:R-:W-:Y:S02]  /*1c90*/  LEA R98, P4, R7, R136.reuse, 0x2 ;  /* 0x0000008807627211 */ /* 0x080fe400078810ff */
[----:B------:R-:W-:Y:S02]  /*1ca0*/  LEA R86, P2, R13, R136, 0x2 ;  /* 0x000000880d567211 */ /* 0x000fe400078410ff */
[----:B------:R-:W-:-:S02]  /*1cb0*/  LEA.HI.X.SX32 R97, R23, R18, 0x2, P0 ;  /* 0x0000001217617211 */ /* 0x000fc400000f16ff */
[----:B------:R-:W-:Y:S02]  /*1cc0*/  LEA R94, P0, R27, R136, 0x2 ;  /* 0x000000881b5e7211 */ /* 0x000fe400078010ff */
[-C--:B------:R-:W-:Y:S02]  /*1cd0*/  LEA.HI.X.SX32 R125, R0, R18.reuse, 0x2, P5 ;  /* 0x00000012007d7211 */ /* 0x080fe400028f16ff */
[-C--:B------:R-:W-:Y:S02]  /*1ce0*/  LEA.HI.X.SX32 R99, R7, R18.reuse, 0x2, P4 ;  /* 0x0000001207637211 */ /* 0x080fe400020f16ff */
[----:B------:R-:W-:Y:S02]  /*1cf0*/  LEA.HI.X.SX32 R87, R13, R18, 0x2, P2 ;  /* 0x000000120d577211 */ /* 0x000fe400010f16ff */
[-C--:B------:R-:W-:Y:S02]  /*1d00*/  LEA R84, P5, R11, R136.reuse, 0x2 ;  /* 0x000000880b547211 */ /* 0x080fe400078a10ff */
[----:B------:R-:W-:-:S02]  /*1d10*/  LEA R82, P4, R15, R136, 0x2 ;  /* 0x000000880f527211 */ /* 0x000fc400078810ff */
[----:B------:R-:W-:Y:S02]  /*1d20*/  LEA R88, P2, R19, R136, 0x2 ;  /* 0x0000008813587211 */ /* 0x000fe400078410ff */
[----:B------:R-:W-:Y:S02]  /*1d30*/  LEA.HI.X.SX32 R95, R27, R18, 0x2, P0 ;  /* 0x000000121b5f7211 */ /* 0x000fe400000f16ff */
[----:B------:R-:W-:Y:S02]  /*1d40*/  LEA R136, P0, R29, R136, 0x2 ;  /* 0x000000881d887211 */ /* 0x000fe400078010ff */
[-C--:B------:R-:W-:Y:S02]  /*1d50*/  LEA.HI.X.SX32 R89, R19, R18.reuse, 0x2, P2 ;  /* 0x0000001213597211 */ /* 0x080fe400010f16ff */
[----:B------:R-:W-:Y:S02]  /*1d60*/  LEA.HI.X.SX32 R137, R29, R18, 0x2, P0 ;  /* 0x000000121d897211 */ /* 0x000fe400000f16ff */
[----:B------:R-:W-:-:S02]  /*1d70*/  LEA R80, P0, R35, R122, 0x2 ;  /* 0x0000007a23507211 */ /* 0x000fc400078010ff */
[----:B------:R-:W-:Y:S02]  /*1d80*/  LEA R134, P2, R39, R122, 0x2 ;  /* 0x0000007a27867211 */ /* 0x000fe400078410ff */
[----:B------:R-:W-:Y:S02]  /*1d90*/  LEA.HI.X.SX32 R81, R35, R16, 0x2, P0 ;  /* 0x0000001023517211 */ /* 0x000fe400000f16ff */
[----:B------:R-:W-:Y:S02]  /*1da0*/  LEA R100, P0, R41, R122, 0x2 ;  /* 0x0000007a29647211 */ /* 0x000fe400078010ff */
[----:B------:R-:W-:Y:S02]  /*1db0*/  LEA.HI.X.SX32 R135, R39, R16, 0x2, P2 ;  /* 0x0000001027877211 */ /* 0x000fe400010f16ff */
[----:B------:R-:W-:Y:S02]  /*1dc0*/  LEA R102, P2, R43, R122, 0x2 ;  /* 0x0000007a2b667211 */ /* 0x000fe400078410ff */
[----:B------:R-:W-:-:S02]  /*1dd0*/  LEA.HI.X.SX32 R101, R41, R16, 0x2, P0 ;  /* 0x0000001029657211 */ /* 0x000fc400000f16ff */
        /* <DEDUP_REMOVED lines=23> */
[----:B------:R-:W-:-:S02]  /*1f50*/  LOP3.LUT R0, R37, 0x7f, RZ, 0xc0, !PT ;  /* 0x0000007f25007812 */ /* 0x000fc400078ec0ff */
[----:B------:R-:W-:Y:S02]  /*1f60*/  LEA.HI.X.SX32 R123, R67, R16, 0x2, P2 ;  /* 0x00000010437b7211 */ /* 0x000fe400010f16ff */
[----:B------:R-:W-:Y:S02]  /*1f70*/  ISETP.GE.AND P2, PT, R69, R4, PT ;  /* 0x000000044500720c */ /* 0x000fe40003f46270 */
[-C--:B------:R-:W-:Y:S02]  /*1f80*/  LEA.HI.X.SX32 R85, R11, R18.reuse, 0x2, P5 ;  /* 0x000000120b557211 */ /* 0x080fe400028f16ff */
[----:B------:R-:W-:Y:S02]  /*1f90*/  LEA.HI.X.SX32 R83, R15, R18, 0x2, P4 ;  /* 0x000000120f537211 */ /* 0x000fe400020f16ff */
[----:B------:R-:W-:Y:S02]  /*1fa0*/  LEA.HI.X.SX32 R121, R65, R16, 0x2, P0 ;  /* 0x0000001041797211 */ /* 0x000fe400000f16ff */
[----:B------:R-:W-:-:S02]  /*1fb0*/  ISETP.NE.U32.AND P5, PT, R20, RZ, PT ;  /* 0x000000ff1400720c */ /* 0x000fc40003fa5070 */
[----:B------:R-:W-:Y:S02]  /*1fc0*/  ISETP.NE.U32.AND P4, PT, R22, RZ, PT ;  /* 0x000000ff1600720c */ /* 0x000fe40003f85070 */
[----:B------:R-:W-:Y:S02]  /*1fd0*/  ISETP.NE.U32.AND P0, PT, R0, RZ, PT ;  /* 0x000000ff0000720c */ /* 0x000fe40003f05070 */
[----:B------:R-:W-:Y:S01]  /*1fe0*/  SEL R18, R40, RZ, !P2 ;  /* 0x000000ff28127207 */ /* 0x000fe20005000000 */
[----:B------:R-:W-:Y:S10]  /*1ff0*/  @P1 BRA `(.L_x_5) ;  /* 0x0000000000181947 */ /* 0x000ff40003800000 */
[----:B------:R-:W-:Y:S01]  /*2000*/  ELECT P2, URZ, PT ;  /* 0x0000000000ff782f */ /* 0x000fe20003840000 */
[----:B------:R-:W-:Y:S01]  /*2010*/  IMAD.MOV.U32 R16, RZ, RZ, 0x1 ;  /* 0x00000001ff107424 */ /* 0x000fe200078e00ff */
[----:B------:R-:W-:Y:S01]  /*2020*/  UMOV UR6, 0x40 ;  /* 0x0000004000067882 */ /* 0x000fe20000000000 */
[----:B------:R-:W-:Y:S01]  /*2030*/  UVIRTCOUNT.DEALLOC.SMPOOL 0x80 ;  /* 0x000000800000784c */ /* 0x000fe20000000000 */
[----:B------:R-:W-:-:S09]  /*2040*/  ULEA UR6, UR5, UR6, 0x18 ;  /* 0x0000000605067291 */ /* 0x000fd2000f8ec0ff */
[----:B------:R1:W-:Y:S03]  /*2050*/  @P2 STS.U8 [UR6], R16 ;  /* 0x00000010ff002988 */ /* 0x0003e60008000006 */
.L_x_5:
[----:B------:R-:W-:Y:S01]  /*2060*/  UIADD3 UR11, UPT, UPT, UR22, UR4, URZ ;  /* 0x00000004160b7290 */ /* 0x000fe2000fffe0ff */
[----:B-1----:R-:W-:Y:S01]  /*2070*/  VIADD R16, R14, UR10 ;  /* 0x0000000a0e107c36 */ /* 0x002fe20008000000 */
[----:B------:R-:W-:Y:S01]  /*2080*/  VOTEU.ALL UP0, P0 ;  /* 0x0000000000ff7886 */ /* 0x000fe20000000000 */
[----:B------:R-:W-:Y:S01]  /*2090*/  UIADD3 UR12, UPT, UPT, UR10, 0x18000, URZ ;  /* 0x000180000a0c7890 */ /* 0x000fe2000fffe0ff */
[----:B------:R-:W-:Y:S01]  /*20a0*/  ISETP.NE.U32.AND P2, PT, R18, RZ, PT ;  /* 0x000000ff1200720c */ /* 0x000fe20003f45070 */
[----:B------:R-:W-:Y:S01]  /*20b0*/  VOTEU.ALL UP1, P0 ;  /* 0x0000000000ff7886 */ /* 0x000fe20000020000 */
[----:B------:R-:W-:Y:S01]  /*20c0*/  LOP3.LUT R71, R3, 0xa, RZ, 0xfc, !PT ;  /* 0x0000000a03477812 */ /* 0x000fe200078efcff */
[----:B------:R-:W-:Y:S01]  /*20d0*/  VIADD R42, R4, 0xffffffe0 ;  /* 0xffffffe0042a7836 */ /* 0x000fe20000000000 */
[----:B------:R-:W-:-:S04]  /*20e0*/  @!UP0 UIADD3 UR14, UPT, UPT, -UR7, 0x100000, URZ ;  /* 0x00100000070e8890 */ /* 0x000fc8000fffe1ff */
[----:B------:R-:W-:Y:S02]  /*20f0*/  @!UP0 USHF.L.U32 UR15, UR14, 0xb, URZ ;  /* 0x0000000b0e0f8899 */ /* 0x000fe400080006ff */
[----:B------:R-:W-:Y:S01]  /*2100*/  @!UP0 USHF.L.U32 UR14, UR14, 0x1, URZ ;  /* 0x000000010e0e8899 */ /* 0x000fe200080006ff */
[----:B------:R-:W-:Y:S01]  /*2110*/  STTM.16dp32bit_t0_t15.x32 tmem[UR11], RZ ;  /* 0x000000ff000079ed */ /* 0x000fe20008a8000b */
[----:B------:R-:W-:Y:S01]  /*2120*/  STTM.16dp32bit_t16_t31.x32 tmem[UR11+0x20], RZ ;  /* 0x000020ff000079ed */ /* 0x000fe20008aa000b */
[----:B------:R-:W1:Y:S01]  /*2130*/  FENCE.VIEW.ASYNC.T ;  /* 0x00000000000073c6 */ /* 0x000e620000000200 */
[----:B------:R-:W-:-:S04]  /*2140*/  @!UP0 UIADD3 UR4, UPT, UPT, -UR7, 0x100000, URZ ;  /* 0x0010000007048890 */ /* 0x000fc8000fffe1ff */
[----:B------:R-:W-:Y:S02]  /*2150*/  @!UP0 USHF.L.U32 UR5, UR4, 0xb, URZ ;  /* 0x0000000b04058899 */ /* 0x000fe400080006ff */
[----:B------:R-:W-:Y:S01]  /*2160*/  @!UP0 USHF.L.U32 UR4, UR4, 0x1, URZ ;  /* 0x0000000104048899 */ /* 0x000fe200080006ff */
[----:B-1----:R-:W-:Y:S01]  /*2170*/  BAR.SYNC.DEFER_BLOCKING 0x0 ;  /* 0x0000000000007b1d */ /* 0x002fe20000010000 */
[----:B------:R-:W-:Y:S01]  /*2180*/  LOP3.LUT R18, R14, 0x10, RZ, 0x3c, !PT ;  /* 0x000000100e127812 */ /* 0x000fe200078e3cff */
[----:B------:R-:W-:Y:S01]  /*2190*/  IMAD.SHL.U32 R79, R79, 0x20, RZ ;  /* 0x000000204f4f7824 */ /* 0x000fe200078e00ff */
[C---:B------:R-:W-:Y:S02]  /*21a0*/  LOP3.LUT R73, R3.reuse, 0xc, RZ, 0xfc, !PT ;  /* 0x0000000c03497812 */ /* 0x040fe400078efcff */
[C---:B------:R-:W-:Y:S01]  /*21b0*/  LOP3.LUT R75, R3.reuse, 0xe, RZ, 0xfc, !PT ;  /* 0x0000000e034b7812 */ /* 0x040fe200078efcff */
[----:B------:R-:W-:Y:S01]  /*21c0*/  VOTEU.ALL UP0, P0 ;  /* 0x0000000000ff7886 */ /* 0x000fe20000000000 */
[----:B------:R-:W-:Y:S01]  /*21d0*/  VIADD R145, R18, UR10 ;  /* 0x0000000a12917c36 */ /* 0x000fe20008000000 */
[----:B------:R-:W-:-:S02]  /*21e0*/  LOP3.LUT R77, R3, 0x10, RZ, 0xfc, !PT ;  /* 0x00000010034d7812 */ /* 0x000fc400078efcff */
[C---:B------:R-:W-:Y:S02]  /*21f0*/  LOP3.LUT R147, R3.reuse, 0x12, RZ, 0xfc, !PT ;  /* 0x0000001203937812 */ /* 0x040fe400078efcff */
[C---:B------:R-:W-:Y:S02]  /*2200*/  LOP3.LUT R151, R3.reuse, 0x14, RZ, 0xfc, !PT ;  /* 0x0000001403977812 */ /* 0x040fe400078efcff */
[C---:B------:R-:W-:Y:S02]  /*2210*/  LOP3.LUT R153, R3.reuse, 0x16, RZ, 0xfc, !PT ;  /* 0x0000001603997812 */ /* 0x040fe400078efcff */
[C---:B------:R-:W-:Y:S02]  /*2220*/  LOP3.LUT R155, R3.reuse, 0x18, RZ, 0xfc, !PT ;  /* 0x00000018039b7812 */ /* 0x040fe400078efcff */
[C---:B------:R-:W-:Y:S02]  /*2230*/  LOP3.LUT R161, R3.reuse, 0x1a, RZ, 0xfc, !PT ;  /* 0x0000001a03a17812 */ /* 0x040fe400078efcff */
[----:B------:R-:W-:-:S02]  /*2240*/  LOP3.LUT R163, R3, 0x1c, RZ, 0xfc, !PT ;  /* 0x0000001c03a37812 */ /* 0x000fc400078efcff */
[----:B------:R-:W-:Y:S01]  /*2250*/  LOP3.LUT R165, R3, 0x1e, RZ, 0xfc, !PT ;  /* 0x0000001e03a57812 */ /* 0x000fe200078efcff */
[----:B------:R-:W1:Y:S02]  /*2260*/  FENCE.VIEW.ASYNC.S ;  /* 0x00000000000073c6 */ /* 0x000e640000000000 */
[----:B-1----:R1:W2:Y:S02]  /*2270*/  @!UP0 SYNCS.EXCH.64 URZ, [UR12], UR14 ;  /* 0x0000000e0cff85b2 */ /* 0x0022a40008000100 */
[----:B--2---:R-:W-:Y:S06]  /*2280*/  BAR.SYNC.DEFER_BLOCKING 0x0 ;  /* 0x0000000000007b1d */ /* 0x004fec0000010000 */
[----:B------:R1:W2:Y:S02]  /*2290*/  @!UP1 SYNCS.EXCH.64 URZ, [UR10+0x18008], UR4 ;  /* 0x018008040aff95b2 */ /* 0x0002a40008000100 */
[----:B------:R-:W-:Y:S01]  /*22a0*/  @!PT LDS RZ, [RZ] ;  /* 0x00000000fffff984 */ /* 0x000fe20000000800 */
[----:B------:R-:W-:Y:S01]  /*22b0*/  @!PT LDS RZ, [RZ] ;  /* 0x00000000fffff984 */ /* 0x000fe20000000800 */
[----:B------:R-:W-:Y:S01]  /*22c0*/  @!PT LDS RZ, [RZ] ;  /* 0x00000000fffff984 */ /* 0x000fe20000000800 */
[----:B--2---:R-:W-:Y:S01]  /*22d0*/  LDGSTS.E [R16], desc[UR20][R130.64], P3 ;  /* 0x0000000082107fae */ /* 0x004fe200099a1014 */
[----:B------:R-:W-:-:S03]  /*22e0*/  ISETP.GE.AND P3, PT, R71, R4, PT ;  /* 0x000000044700720c */ /* 0x000fc60003f66270 */
[----:B------:R-:W-:Y:S01]  /*22f0*/  LDGSTS.E [R16+0x8], desc[UR20][R98.64], P6 ;  /* 0x0000800062107fae */ /* 0x000fe2000b1a1014 */
[-C--:B------:R-:W-:Y:S02]  /*2300*/  ISETP.GE.AND P6, PT, R73, R4.reuse, PT ;  /* 0x000000044900720c */ /* 0x080fe40003fc6270 */
[C---:B------:R-:W-:Y:S01]  /*2310*/  SEL R20, R40.reuse, RZ, !P3 ;  /* 0x000000ff28147207 */ /* 0x040fe20005800000 */
[----:B------:R-:W-:Y:S01]  /*2320*/  LDGSTS.E [R145], desc[UR20][R138.64], P5 ;  /* 0x000000008a917fae */ /* 0x000fe2000a9a1014 */
[-C--:B------:R-:W-:Y:S02]  /*2330*/  ISETP.GE.AND P3, PT, R75, R4.reuse, PT ;  /* 0x000000044b00720c */ /* 0x080fe40003f66270 */
[----:B------:R-:W-:Y:S01]  /*2340*/  SEL R22, R40, RZ, !P6 ;  /* 0x000000ff28167207 */ /* 0x000fe20007000000 */
[----:B------:R-:W-:Y:S01]  /*2350*/  LDGSTS.E [R145+0x8], desc[UR20][R84.64], P4 ;  /* 0x0000800054917fae */ /* 0x000fe2000a1a1014 */
[----:B------:R-:W-:Y:S02]  /*2360*/  ISETP.NE.U32.AND P5, PT, R20, RZ, PT ;  /* 0x000000ff1400720c */ /* 0x000fe40003fa5070 */
[----:B------:R-:W-:-:S02]  /*2370*/  ISETP.GE.AND P6, PT, R77, R4, PT ;  /* 0x000000044d00720c */ /* 0x000fc40003fc6270 */
[----:B------:R-:W-:Y:S02]  /*2380*/  LOP3.LUT R20, R14, 0x20, RZ, 0x3c, !PT ;  /* 0x000000200e147812 */ /* 0x000fe400078e3cff */
[----:B------:R-:W-:Y:S02]  /*2390*/  SEL R24, R40, RZ, !P3 ;  /* 0x000000ff28187207 */ /* 0x000fe40005800000 */
[----:B------:R-:W-:Y:S01]  /*23a0*/  ISETP.NE.U32.AND P3, PT, R22, RZ, PT ;  /* 0x000000ff1600720c */ /* 0x000fe20003f65070 */
[----:B------:R-:W-:Y:S01]  /*23b0*/  VIADD R149, R20, UR10 ;  /* 0x0000000a14957c36 */ /* 0x000fe20008000000 */
[----:B------:R-:W-:Y:S02]  /*23c0*/  SEL R22, R40, RZ, !P6 ;  /* 0x000000ff28167207 */ /* 0x000fe40007000000 */
[----:B------:R-:W-:Y:S02]  /*23d0*/  ISETP.NE.U32.AND P4, PT, R24, RZ, PT ;  /* 0x000000ff1800720c */ /* 0x000fe40003f85070 */
[----:B------:R-:W-:Y:S01]  /*23e0*/  ISETP.NE.U32.AND P6, PT, R22, RZ, PT ;  /* 0x000000ff1600720c */ /* 0x000fe20003fc5070 */
[----:B------:R-:W-:Y:S01]  /*23f0*/  LDGSTS.E [R149], desc[UR20][R86.64], P2 ;  /* 0x0000000056957fae */ /* 0x000fe200091a1014 */
[----:B------:R-:W-:-:S02]  /*2400*/  LOP3.LUT R22, R14, 0x30, RZ, 0x3c, !PT ;  /* 0x000000300e167812 */ /* 0x000fc400078e3cff */
[-C--:B------:R-:W-:Y:S01]  /*2410*/  ISETP.GE.AND P2, PT, R147, R4.reuse, PT ;  /* 0x000000049300720c */ /* 0x080fe20003f46270 */
[----:B------:R-:W-:Y:S01]  /*2420*/  LDGSTS.E [R149+0x8], desc[UR20][R82.64], P5 ;  /* 0x0000800052957fae */ /* 0x000fe2000a9a1014 */
[-C--:B------:R-:W-:Y:S01]  /*2430*/  ISETP.GE.AND P5, PT, R151, R4.reuse, PT ;  /* 0x000000049700720c */ /* 0x080fe20003fa6270 */
[----:B------:R-:W-:Y:S01]  /*2440*/  VIADD R157, R22, UR10 ;  /* 0x0000000a169d7c36 */ /* 0x000fe20008000000 */
[----:B------:R-:W-:Y:S02]  /*2450*/  SEL R24, R40, RZ, !P2 ;  /* 0x000000ff28187207 */ /* 0x000fe40005000000 */
[----:B------:R-:W-:Y:S02]  /*2460*/  ISETP.GE.AND P2, PT, R153, R4, PT ;  /* 0x000000049900720c */ /* 0x000fe40003f46270 */
[----:B------:R-:W-:Y:S01]  /*2470*/  LDGSTS.E [R157], desc[UR20][R90.64], P3 ;  /* 0x000000005a9d7fae */ /* 0x000fe200099a1014 */
[----:B------:R-:W-:Y:S02]  /*2480*/  ISETP.NE.U32.AND P3, PT, R24, RZ, PT ;  /* 0x000000ff1800720c */ /* 0x000fe40003f65070 */
[----:B------:R-:W-:Y:S01]  /*2490*/  LOP3.LUT R24, R14, 0x40, RZ, 0x3c, !PT ;  /* 0x000000400e187812 */ /* 0x000fe200078e3cff */
[----:B------:R-:W-:Y:S01]  /*24a0*/  LDGSTS.E [R157+0x8], desc[UR20][R88.64], P4 ;  /* 0x00008000589d7fae */ /* 0x000fe2000a1a1014 */
[----:B------:R-:W-:-:S02]  /*24b0*/  SEL R26, R40, RZ, !P5 ;  /* 0x000000ff281a7207 */ /* 0x000fc40006800000 */
[-C--:B------:R-:W-:Y:S01]  /*24c0*/  ISETP.GE.AND P5, PT, R155, R4.reuse, PT ;  /* 0x000000049b00720c */ /* 0x080fe20003fa6270 */
[----:B------:R-:W-:Y:S01]  /*24d0*/  VIADD R159, R24, UR10 ;  /* 0x0000000a189f7c36 */ /* 0x000fe20008000000 */
[----:B------:R-:W-:Y:S02]  /*24e0*/  SEL R28, R40, RZ, !P2 ;  /* 0x000000ff281c7207 */ /* 0x000fe40005000000 */
[----:B------:R-:W-:Y:S02]  /*24f0*/  ISETP.NE.U32.AND P2, PT, R26, RZ, PT ;  /* 0x000000ff1a00720c */ /* 0x000fe40003f45070 */
[----:B------:R-:W-:Y:S01]  /*2500*/  SEL R26, R40, RZ, !P5 ;  /* 0x000000ff281a7207 */ /* 0x000fe20006800000 */
[----:B------:R-:W-:Y:S01]  /*2510*/  LDGSTS.E [R159], desc[UR20][R128.64], P6 ;  /* 0x00000000809f7fae */ /* 0x000fe2000b1a1014 */
[----:B------:R-:W-:Y:S02]  /*2520*/  ISETP.GE.AND P6, PT, R161, R4, PT ;  /* 0x00000004a100720c */ /* 0x000fe40003fc6270 */
[----:B------:R-:W-:Y:S01]  /*2530*/  ISETP.NE.U32.AND P4, PT, R26, RZ, PT ;  /* 0x000000ff1a00720c */ /* 0x000fe20003f85070 */
[----:B------:R-:W-:Y:S01]  /*2540*/  LDGSTS.E [R159+0x8], desc[UR20][R96.64], P3 ;  /* 0x00008000609f7fae */ /* 0x000fe200099a1014 */
[----:B------:R-:W-:-:S02]  /*2550*/  LOP3.LUT R26, R14, 0x50, RZ, 0x3c, !PT ;  /* 0x000000500e1a7812 */ /* 0x000fc400078e3cff */
[-C--:B------:R-:W-:Y:S02]  /*2560*/  ISETP.GE.AND P3, PT, R163, R4.reuse, PT ;  /* 0x00000004a300720c */ /* 0x080fe40003f66270 */
[----:B------:R-:W-:Y:S02]  /*2570*/  SEL R30, R40, RZ, !P6 ;  /* 0x000000ff281e7207 */ /* 0x000fe40007000000 */
[----:B------:R-:W-:Y:S01]  /*2580*/  ISETP.NE.U32.AND P5, PT, R28, RZ, PT ;  /* 0x000000ff1c00720c */ /* 0x000fe20003fa5070 */
[----:B------:R-:W-:Y:S01]  /*2590*/  VIADD R28, R26, UR10 ;  /* 0x0000000a1a1c7c36 */ /* 0x000fe20008000000 */
[----:B------:R-:W-:Y:S02]  /*25a0*/  ISETP.GE.AND P6, PT, R165, R4, PT ;  /* 0x00000004a500720c */ /* 0x000fe40003fc6270 */
[C---:B------:R-:W-:Y:S02]  /*25b0*/  SEL R32, R40.reuse, RZ, !P3 ;  /* 0x000000ff28207207 */ /* 0x040fe40005800000 */
[----:B------:R-:W-:Y:S01]  /*25c0*/  SEL R34, R40, RZ, !P6 ;  /* 0x000000ff28227207 */ /* 0x000fe20007000000 */
[----:B------:R-:W-:Y:S01]  /*25d0*/  LDGSTS.E [R28], desc[UR20][R94.64], P2 ;  /* 0x000000005e1c7fae */ /* 0x000fe200091a1014 */
[----:B------:R-:W-:-:S02]  /*25e0*/  ISETP.NE.U32.AND P3, PT, R30, RZ, PT ;  /* 0x000000ff1e00720c */ /* 0x000fc40003f65070 */
[----:B------:R-:W-:Y:S02]  /*25f0*/  ISETP.NE.U32.AND P2, PT, R32, RZ, PT ;  /* 0x000000ff2000720c */ /* 0x000fe40003f45070 */
[----:B------:R-:W-:Y:S01]  /*2600*/  LOP3.LUT R30, R14, 0x60, RZ, 0x3c, !PT ;  /* 0x000000600e1e7812 */ /* 0x000fe200078e3cff */
[----:B------:R-:W-:Y:S01]  /*2610*/  LDGSTS.E [R28+0x8], desc[UR20][R136.64], P5 ;  /* 0x00008000881c7fae */ /* 0x000fe2000a9a1014 */
[----:B------:R-:W-:Y:S02]  /*2620*/  ISETP.NE.U32.AND P6, PT, R34, RZ, PT ;  /* 0x000000ff2200720c */ /* 0x000fe40003fc5070 */
[----:B------:R-:W-:Y:S01]  /*2630*/  LOP3.LUT R34, R14, 0x70, RZ, 0x3c, !PT ;  /* 0x000000700e227812 */ /* 0x000fe200078e3cff */
[----:B------:R-:W-:Y:S01]  /*2640*/  VIADD R32, R30, UR10 ;  /* 0x0000000a1e207c36 */ /* 0x000fe20008000000 */
[----:B------:R-:W-:-:S03]  /*2650*/  ISETP.GE.AND P5, PT, R6, R4, PT ;  /* 0x000000040600720c */ /* 0x000fc60003fa6270 */
[----:B------:R-:W-:Y:S01]  /*2660*/  VIADD R38, R34, UR10 ;  /* 0x0000000a22267c36 */ /* 0x000fe20008000000 */
[----:B------:R-:W-:Y:S01]  /*2670*/  LDGSTS.E [R32], desc[UR20][R126.64], P4 ;  /* 0x000000007e207fae */ /* 0x000fe2000a1a1014 */
[-C--:B------:R-:W-:Y:S02]  /*2680*/  ISETP.GE.AND P4, PT, R3, R42.reuse, PT ;  /* 0x0000002a0300720c */ /* 0x080fe40003f86270 */
[----:B------:R-:W-:Y:S01]  /*2690*/  SEL R40, R40, RZ, !P5 ;  /* 0x000000ff28287207 */ /* 0x000fe20006800000 */
[----:B------:R-:W-:Y:S01]  /*26a0*/  LDGSTS.E [R32+0x8], desc[UR20][R92.64], P3 ;  /* 0x000080005c207fae */ /* 0x000fe200099a1014 */
[-C--:B------:R-:W-:Y:S02]  /*26b0*/  ISETP.GE.AND P5, PT, R31, R42.reuse, PT ;  /* 0x0000002a1f00720c */ /* 0x080fe40003fa6270 */
[----:B------:R-:W-:Y:S01]  /*26c0*/  SEL R44, RZ, 0x4, P4 ;  /* 0x00000004ff2c7807 */ /* 0x000fe20002000000 */
[----:B------:R-:W-:Y:S01]  /*26d0*/  LDGSTS.E [R38], desc[UR20][R132.64], P2 ;  /* 0x0000000084267fae */ /* 0x000fe200091a1014 */
[----:B------:R-:W-:-:S02]  /*26e0*/  ISETP.GE.AND P4, PT, R33, R42, PT ;  /* 0x0000002a2100720c */ /* 0x000fc40003f86270 */
[----:B------:R-:W-:Y:S01]  /*26f0*/  SEL R48, RZ, 0x4, P5 ;  /* 0x00000004ff307807 */ /* 0x000fe20002800000 */
[----:B------:R-:W-:Y:S01]  /*2700*/  LDGSTS.E [R38+0x8], desc[UR20][R124.64], P6 ;  /* 0x000080007c267fae */ /* 0x000fe2000b1a1014 */
[-C--:B------:R-:W-:Y:S02]  /*2710*/  ISETP.GE.AND P6, PT, R25, R42.reuse, PT ;  /* 0x0000002a1900720c */ /* 0x080fe40003fc6270 */
[-C--:B------:R-:W-:Y:S01]  /*2720*/  ISETP.GE.AND P5, PT, R71, R42.reuse, PT ;  /* 0x0000002a4700720c */ /* 0x080fe20003fa6270 */
[----:B------:R-:W0:Y:S01]  /*2730*/  LDGDEPBAR ;  /* 0x00000000000079af */ /* 0x000e220000000000 */
[----:B------:R-:W-:Y:S02]  /*2740*/  SEL R46, RZ, 0x4, P6 ;  /* 0x00000004ff2e7807 */ /* 0x000fe40003000000 */
[----:B------:R-:W-:Y:S02]  /*2750*/  ISETP.GE.AND P6, PT, R69, R42, PT ;  /* 0x0000002a4500720c */ /* 0x000fe40003fc6270 */
[----:B------:R-:W-:-:S02]  /*2760*/  SEL R50, RZ, 0x4, P4 ;  /* 0x00000004ff327807 */ /* 0x000fc40002000000 */
[----:B------:R-:W-:Y:S02]  /*2770*/  SEL R52, RZ, 0x4, P6 ;  /* 0x00000004ff347807 */ /* 0x000fe40003000000 */
[-C--:B------:R-:W-:Y:S02]  /*2780*/  ISETP.GE.AND P4, PT, R73, R42.reuse, PT ;  /* 0x0000002a4900720c */ /* 0x080fe40003f86270 */
[-C--:B------:R-:W-:Y:S02]  /*2790*/  ISETP.GE.AND P6, PT, R75, R42.reuse, PT ;  /* 0x0000002a4b00720c */ /* 0x080fe40003fc6270 */
        /* <DEDUP_REMOVED lines=10> */
[----:B------:R-:W-:Y:S02]  /*2840*/  ISETP.GT.AND P3, PT, R10, 0x3f, PT ;  /* 0x0000003f0a00780c */ /* 0x000fe40003f64270 */
[-C--:B------:R-:W-:Y:S02]  /*2850*/  ISETP.GE.AND P4, PT, R155, R42.reuse, PT ;  /* 0x0000002a9b00720c */ /* 0x080fe40003f86270 */
[-C--:B------:R-:W-:Y:S02]  /*2860*/  ISETP.GE.AND P6, PT, R161, R42.reuse, PT ;  /* 0x0000002aa100720c */ /* 0x080fe40003fc6270 */
[----:B------:R-:W-:Y:S02]  /*2870*/  SEL R60, RZ, 0x4, P5 ;  /* 0x00000004ff3c7807 */ /* 0x000fe40002800000 */
[----:B------:R-:W-:-:S02]  /*2880*/  ISETP.GE.AND P5, PT, R163, R42, PT ;  /* 0x0000002aa300720c */ /* 0x000fc40003fa6270 */
[----:B------:R-:W-:Y:S02]  /*2890*/  SEL R56, RZ, 0x4, P4 ;  /* 0x00000004ff387807 */ /* 0x000fe40002000000 */
[----:B------:R-:W-:Y:S02]  /*28a0*/  SEL R44, R44, RZ, P3 ;  /* 0x000000ff2c2c7207 */ /* 0x000fe40001800000 */
[----:B------:R-:W-:Y:S02]  /*28b0*/  SEL R58, RZ, 0x4, P6 ;  /* 0x00000004ff3a7807 */ /* 0x000fe40003000000 */
[-C--:B------:R-:W-:Y:S02]  /*28c0*/  ISETP.GE.AND P2, PT, R6, R42.reuse, PT ;  /* 0x0000002a0600720c */ /* 0x080fe40003f46270 */
[----:B------:R-:W-:Y:S02]  /*28d0*/  ISETP.GE.AND P4, PT, R165, R42, PT ;  /* 0x0000002aa500720c */ /* 0x000fe40003f86270 */
[----:B------:R-:W-:-:S02]  /*28e0*/  ISETP.NE.U32.AND P6, PT, R40, RZ, PT ;  /* 0x000000ff2800720c */ /* 0x000fc40003fc5070 */
[----:B------:R-:W-:Y:S02]  /*28f0*/  SEL R40, RZ, 0x4, P5 ;  /* 0x00000004ff287807 */ /* 0x000fe40002800000 */
[----:B------:R-:W-:Y:S02]  /*2900*/  SEL R48, R48, RZ, P3 ;  /* 0x000000ff30307207 */ /* 0x000fe40001800000 */
[----:B------:R-:W-:Y:S02]  /*2910*/  ISETP.NE.U32.AND P5, PT, R44, RZ, PT ;  /* 0x000000ff2c00720c */ /* 0x000fe40003fa5070 */
[----:B------:R-:W-:Y:S02]  /*2920*/  SEL R54, RZ, 0x4, P4 ;  /* 0x00000004ff367807 */ /* 0x000fe40002000000 */
[----:B------:R-:W-:Y:S02]  /*2930*/  SEL R44, RZ, 0x4, P2 ;  /* 0x00000004ff2c7807 */ /* 0x000fe40001000000 */
[----:B------:R-:W-:-:S02]  /*2940*/  SEL R42, R50, RZ, P3 ;  /* 0x000000ff322a7207 */ /* 0x000fc40001800000 */
[----:B------:R-:W-:Y:S02]  /*2950*/  SEL R50, R40, RZ, P3 ;  /* 0x000000ff28327207 */ /* 0x000fe40001800000 */
[----:B------:R-:W-:Y:S02]  /*2960*/  ISETP.NE.U32.AND P2, PT, R48, RZ, PT ;  /* 0x000000ff3000720c */ /* 0x000fe40003f45070 */
[----:B------:R-:W-:Y:S02]  /*2970*/  LOP3.LUT R40, R37, 0x60, RZ, 0xc0, !PT ;  /* 0x0000006025287812 */ /* 0x000fe400078ec0ff */
[----:B------:R-:W-:Y:S02]  /*2980*/  SEL R48, R52, RZ, P3 ;  /* 0x000000ff34307207 */ /* 0x000fe40001800000 */
[----:B------:R-:W-:Y:S02]  /*2990*/  SEL R46, R46, RZ, P3 ;  /* 0x000000ff2e2e7207 */ /* 0x000fe40001800000 */
[----:B------:R-:W-:-:S02]  /*29a0*/  SEL R72, R72, RZ, P3 ;  /* 0x000000ff48487207 */ /* 0x000fc40001800000 */
[----:B------:R-:W-:Y:S02]  /*29b0*/  SEL R68, R68, RZ, P3 ;  /* 0x000000ff44447207 */ /* 0x000fe40001800000 */
[----:B------:R-:W-:Y:S02]  /*29c0*/  SEL R70, R70, RZ, P3 ;  /* 0x000000ff46467207 */ /* 0x000fe40001800000 */
[----:B------:R-:W-:Y:S02]  /*29d0*/  SEL R64, R64, RZ, P3 ;  /* 0x000000ff40407207 */ /* 0x000fe40001800000 */
[----:B------:R-:W-:Y:S02]  /*29e0*/  SEL R66, R66, RZ, P3 ;  /* 0x000000ff42427207 */ /* 0x000fe40001800000 */
[----:B------:R-:W-:Y:S02]  /*29f0*/  SEL R62, R62, RZ, P3 ;  /* 0x000000ff3e3e7207 */ /* 0x000fe40001800000 */
[----:B------:R-:W-:-:S02]  /*2a00*/  SEL R60, R60, RZ, P3 ;  /* 0x000000ff3c3c7207 */ /* 0x000fc40001800000 */
[----:B------:R-:W-:Y:S02]  /*2a10*/  SEL R56, R56, RZ, P3 ;  /* 0x000000ff38387207 */ /* 0x000fe40001800000 */
[----:B------:R-:W-:Y:S02]  /*2a20*/  SEL R58, R58, RZ, P3 ;  /* 0x000000ff3a3a7207 */ /* 0x000fe40001800000 */
[----:B------:R-:W-:Y:S02]  /*2a30*/  SEL R54, R54, RZ, P3 ;  /* 0x000000ff36367207 */ /* 0x000fe40001800000 */
[----:B------:R-:W-:Y:S02]  /*2a40*/  SEL R52, R44, RZ, P3 ;  /* 0x000000ff2c347207 */ /* 0x000fe40001800000 */
[----:B------:R-:W-:Y:S02]  /*2a50*/  ISETP.NE.U32.AND P3, PT, R42, RZ, PT ;  /* 0x000000ff2a00720c */ /* 0x000fe40003f65070 */
[----:B------:R-:W-:Y:S01]  /*2a60*/  SHF.R.U32.HI R42, RZ, 0x1, R40 ;  /* 0x00000001ff2a7819 */ /* 0x000fe20000011628 */
[----:B------:R-:W-:Y:S01]  /*2a70*/  IMAD.SHL.U32 R40, R0, 0x4, RZ ;  /* 0x0000000400287824 */ /* 0x000fe200078e00ff */
[----:B------:R-:W-:-:S04]  /*2a80*/  ISETP.NE.U32.AND P4, PT, R46, RZ, PT ;  /* 0x000000ff2e00720c */ /* 0x000fc80003f85070 */
[----:B------:R-:W-:-:S04]  /*2a90*/  LOP3.LUT R40, R40, R42, RZ, 0x3c, !PT ;  /* 0x0000002a28287212 */ /* 0x000fc800078e3cff */
[C---:B------:R-:W-:Y:S01]  /*2aa0*/  LOP3.LUT R44, R40.reuse, 0x40, RZ, 0x3c, !PT ;  /* 0x00000040282c7812 */ /* 0x040fe200078e3cff */
[----:B------:R-:W-:-:S04]  /*2ab0*/  VIADD R42, R40, UR10 ;  /* 0x0000000a282a7c36 */ /* 0x000fc80008000000 */
[----:B------:R-:W-:Y:S01]  /*2ac0*/  VIADD R46, R44, UR10 ;  /* 0x0000000a2c2e7c36 */ /* 0x000fe20008000000 */
[----:B------:R2:W-:Y:S04]  /*2ad0*/  LDGSTS.E [R42+0xc000], desc[UR20][R80.64], P6 ;  /* 0x0c000000502a7fae */ /* 0x0005e8000b1a1014 */
[----:B------:R3:W-:Y:S04]  /*2ae0*/  LDGSTS.E [R42+0xc400], desc[UR20][R100.64], P6 ;  /* 0x0c400000642a7fae */ /* 0x0007e8000b1a1014 */
[----:B------:R4:W-:Y:S04]  /*2af0*/  LDGSTS.E [R42+0xc800], desc[UR20][R104.64], P6 ;  /* 0x0c800000682a7fae */ /* 0x0009e8000b1a1014 */
[----:B------:R5:W-:Y:S01]  /*2b00*/  LDGSTS.E [R42+0xcc00], desc[UR20][R140.64], P6 ;  /* 0x0cc000008c2a7fae */ /* 0x000be2000b1a1014 */
[----:B--2---:R-:W-:-:S03]  /*2b10*/  IMAD.WIDE R80, R79, 0x4, R80 ;  /* 0x000000044f507825 */ /* 0x004fc600078e0250 */
[----:B------:R2:W-:Y:S01]  /*2b20*/  LDGSTS.E [R42+0xd000], desc[UR20][R108.64], P6 ;  /* 0x0d0000006c2a7fae */ /* 0x0005e2000b1a1014 */
[----:B---3--:R-:W-:-:S03]  /*2b30*/  IMAD.WIDE R100, R79, 0x4, R100 ;  /* 0x000000044f647825 */ /* 0x008fc600078e0264 */
[----:B------:R3:W-:Y:S01]  /*2b40*/  LDGSTS.E [R42+0xd400], desc[UR20][R112.64], P6 ;  /* 0x0d400000702a7fae */ /* 0x0007e2000b1a1014 */
[----:B----4-:R-:W-:-:S03]  /*2b50*/  IMAD.WIDE R104, R79, 0x4, R104 ;  /* 0x000000044f687825 */ /* 0x010fc600078e0268 */
[----:B------:R4:W-:Y:S01]  /*2b60*/  LDGSTS.E [R42+0xd800], desc[UR20][R116.64], P6 ;  /* 0x0d800000742a7fae */ /* 0x0009e2000b1a1014 */
[----:B-----5:R-:W-:-:S03]  /*2b70*/  IMAD.WIDE R140, R79, 0x4, R140 ;  /* 0x000000044f8c7825 */ /* 0x020fc600078e028c */
        /* <DEDUP_REMOVED lines=17> */
[----:B------:R-:W-:Y:S01]  /*2c90*/  ISETP.NE.U32.AND P6, PT, R48, RZ, PT ;  /* 0x000000ff3000720c */ /* 0x000fe20003fc5070 */
[----:B------:R-:W-:Y:S02]  /*2ca0*/  IMAD.SHL.U32 R48, R78, 0x20, RZ ;  /* 0x000000204e307824 */ /* 0x000fe400078e00ff */
[----:B------:R-:W0:Y:S01]  /*2cb0*/  LDGDEPBAR ;  /* 0x00000000000079af */ /* 0x000e220000000000 */
[----:B--2---:R-:W-:-:S04]  /*2cc0*/  IMAD.WIDE R110, R79, 0x4, R110 ;  /* 0x000000044f6e7825 */ /* 0x004fc800078e026e */
[C---:B------:R-:W-:Y:S01]  /*2cd0*/  IMAD.WIDE R130, R48.reuse, 0x4, R130 ;  /* 0x0000000430827825 */ /* 0x040fe200078e0282 */
[----:B------:R-:W-:Y:S03]  /*2ce0*/  BAR.SYNC.DEFER_BLOCKING 0x0 ;  /* 0x0000000000007b1d */ /* 0x000fe60000010000 */
[----:B------:R-:W-:-:S04]  /*2cf0*/  IMAD.WIDE R98, R48, 0x4, R98 ;  /* 0x0000000430627825 */ /* 0x000fc800078e0262 */
[----:B------:R-:W-:-:S04]  /*2d00*/  IMAD.WIDE R138, R48, 0x4, R138 ;  /* 0x00000004308a7825 */ /* 0x000fc800078e028a */
[----:B------:R-:W-:-:S04]  /*2d10*/  IMAD.WIDE R84, R48, 0x4, R84 ;  /* 0x0000000430547825 */ /* 0x000fc800078e0254 */
[----:B------:R-:W-:-:S04]  /*2d20*/  IMAD.WIDE R86, R48, 0x4, R86 ;  /* 0x0000000430567825 */ /* 0x000fc800078e0256 */
[----:B------:R-:W-:-:S04]  /*2d30*/  IMAD.WIDE R82, R48, 0x4, R82 ;  /* 0x0000000430527825 */ /* 0x000fc800078e0252 */
[----:B------:R-:W-:Y:S01]  /*2d40*/  IMAD.WIDE R90, R48, 0x4, R90 ;  /* 0x00000004305a7825 */ /* 0x000fe200078e025a */
[----:B------:R-:W-:Y:S01]  /*2d50*/  @!PT LDS RZ, [RZ] ;  /* 0x00000000fffff984 */ /* 0x000fe20000000800 */
[----:B------:R-:W-:Y:S01]  /*2d60*/  @!PT LDS RZ, [RZ] ;  /* 0x00000000fffff984 */ /* 0x000fe20000000800 */
[----:B------:R-:W-:Y:S01]  /*2d70*/  @!PT LDS RZ, [RZ] ;  /* 0x00000000fffff984 */ /* 0x000fe20000000800 */
[----:B------:R2:W-:Y:S01]  /*2d80*/  LDGSTS.E [R16+0x2000], desc[UR20][R130.64], P5 ;  /* 0x0200000082107fae */ /* 0x0005e2000a9a1014 */
[----:B------:R-:W-:Y:S02]  /*2d90*/  ISETP.NE.U32.AND P5, PT, R72, RZ, PT ;  /* 0x000000ff4800720c */ /* 0x000fe40003fa5070 */
[----:B------:R-:W-:Y:S01]  /*2da0*/  IMAD.WIDE R88, R48, 0x4, R88 ;  /* 0x0000000430587825 */ /* 0x000fe200078e0258 */
[----:B------:R1:W-:Y:S01]  /*2db0*/  LDGSTS.E [R16+0x2008], desc[UR20][R98.64], P4 ;  /* 0x0200800062107fae */ /* 0x0003e2000a1a1014 */
[----:B------:R-:W-:Y:S02]  /*2dc0*/  ISETP.NE.U32.AND P4, PT, R68, RZ, PT ;  /* 0x000000ff4400720c */ /* 0x000fe40003f85070 */
[----:B------:R-:W-:Y:S01]  /*2dd0*/  IMAD.WIDE R128, R48, 0x4, R128 ;  /* 0x0000000430807825 */ /* 0x000fe200078e0280 */
[----:B------:R1:W-:Y:S01]  /*2de0*/  LDGSTS.E [R145+0x2000], desc[UR20][R138.64], P2 ;  /* 0x020000008a917fae */ /* 0x0003e200091a1014 */
[----:B------:R-:W-:-:S02]  /*2df0*/  ISETP.NE.U32.AND P2, PT, R70, RZ, PT ;  /* 0x000000ff4600720c */ /* 0x000fc40003f45070 */
[----:B------:R-:W-:Y:S01]  /*2e00*/  IMAD.WIDE R96, R48, 0x4, R96 ;  /* 0x0000000430607825 */ /* 0x000fe200078e0260 */
        /* <DEDUP_REMOVED lines=20> */
[----:B------:R-:W-:Y:S01]  /*2f50*/  VIADD R50, R4, 0xffffffc0 ;  /* 0xffffffc004327836 */ /* 0x000fe20000000000 */
[----:B------:R1:W-:Y:S01]  /*2f60*/  LDGSTS.E [R28+0x2000], desc[UR20][R94.64], P5 ;  /* 0x020000005e1c7fae */ /* 0x0003e2000a9a1014 */
[----:B------:R-:W-:Y:S01]  /*2f70*/  ISETP.NE.U32.AND P5, PT, R54, RZ, PT ;  /* 0x000000ff3600720c */ /* 0x000fe20003fa5070 */
[----:B---3--:R-:W-:Y:S02]  /*2f80*/  IMAD.WIDE R114, R79, 0x4, R114 ;  /* 0x000000044f727825 */ /* 0x008fe400078e0272 */
[----:B------:R3:W-:Y:S01]  /*2f90*/  LDGSTS.E [R28+0x2008], desc[UR20][R136.64], P4 ;  /* 0x02008000881c7fae */ /* 0x0007e2000a1a1014 */
[----:B------:R-:W-:Y:S01]  /*2fa0*/  ISETP.GE.AND P4, PT, R3, R50, PT ;  /* 0x000000320300720c */ /* 0x000fe20003f86270 */
[----:B----4-:R-:W-:-:S02]  /*2fb0*/  IMAD.WIDE R118, R79, 0x4, R118 ;  /* 0x000000044f767825 */ /* 0x010fc400078e0276 */
[----:B------:R4:W-:Y:S01]  /*2fc0*/  LDGSTS.E [R32+0x2000], desc[UR20][R126.64], P2 ;  /* 0x020000007e207fae */ /* 0x0009e200091a1014 */
[----:B------:R-:W-:Y:S01]  /*2fd0*/  SEL R54, RZ, 0x4, P4 ;  /* 0x00000004ff367807 */ /* 0x000fe20002000000 */
[----:B-----5:R-:W-:Y:S01]  /*2fe0*/  IMAD.WIDE R122, R79, 0x4, R122 ;  /* 0x000000044f7a7825 */ /* 0x020fe200078e027a */
[----:B------:R-:W-:Y:S01]  /*2ff0*/  ISETP.NE.U32.AND P4, PT, R52, RZ, PT ;  /* 0x000000ff3400720c */ /* 0x000fe20003f85070 */
[----:B------:R5:W-:Y:S01]  /*3000*/  LDGSTS.E [R32+0x2008], desc[UR20][R92.64], P3 ;  /* 0x020080005c207fae */ /* 0x000be200099a1014 */
[----:B------:R-:W-:Y:S01]  /*3010*/  ISETP.GT.AND P2, PT, R10, 0x5f, PT ;  /* 0x0000005f0a00780c */ /* 0x000fe20003f44270 */
[----:B--2---:R-:W-:Y:S01]  /*3020*/  IMAD.WIDE R130, R48, 0x4, R130 ;  /* 0x0000000430827825 */ /* 0x004fe200078e0282 */
[-C--:B------:R-:W-:Y:S01]  /*3030*/  ISETP.GE.AND P3, PT, R25, R50.reuse, PT ;  /* 0x000000321900720c */ /* 0x080fe20003f66270 */
[----:B------:R2:W-:Y:S01]  /*3040*/  LDGSTS.E [R38+0x2000], desc[UR20][R132.64], P6 ;  /* 0x0200000084267fae */ /* 0x0005e2000b1a1014 */
[----:B------:R-:W-:Y:S01]  /*3050*/  SEL R54, R54, RZ, P2 ;  /* 0x000000ff36367207 */ /* 0x000fe20001000000 */
[C---:B-1----:R-:W-:Y:S01]  /*3060*/  IMAD.WIDE R98, R48.reuse, 0x4, R98 ;  /* 0x0000000430627825 */ /* 0x042fe200078e0262 */
[----:B------:R-:W-:Y:S01]  /*3070*/  SEL R52, RZ, 0x4, P3 ;  /* 0x00000004ff347807 */ /* 0x000fe20001800000 */
[----:B------:R1:W-:Y:S01]  /*3080*/  LDGSTS.E [R38+0x2008], desc[UR20][R124.64], P5 ;  /* 0x020080007c267fae */ /* 0x0003e2000a9a1014 */
[-C--:B------:R-:W-:Y:S01]  /*3090*/  ISETP.GE.AND P6, PT, R31, R50.reuse, PT ;  /* 0x000000321f00720c */ /* 0x080fe20003fc6270 */
[----:B------:R-:W-:Y:S01]  /*30a0*/  IMAD.WIDE R138, R48, 0x4, R138 ;  /* 0x00000004308a7825 */ /* 0x000fe200078e028a */
[----:B------:R-:W-:Y:S01]  /*30b0*/  ISETP.NE.U32.AND P3, PT, R54, RZ, PT ;  /* 0x000000ff3600720c */ /* 0x000fe20003f65070 */
[----:B------:R-:W0:Y:S01]  /*30c0*/  LDGDEPBAR ;  /* 0x00000000000079af */ /* 0x000e220000000000 */
[----:B------:R-:W-:Y:S01]  /*30d0*/  SEL R52, R52, RZ, P2 ;  /* 0x000000ff34347207 */ /* 0x000fe20001000000 */
[C---:B------:R-:W-:Y:S01]  /*30e0*/  IMAD.WIDE R84, R48.reuse, 0x4, R84 ;  /* 0x0000000430547825 */ /* 0x040fe200078e0254 */
[----:B------:R-:W-:Y:S01]  /*30f0*/  SEL R54, RZ, 0x4, P6 ;  /* 0x00000004ff367807 */ /* 0x000fe20003000000 */
[----:B------:R1:W-:Y:S01]  /*3100*/  LDGSTS.E [R42+0xe000], desc[UR20][R80.64], P4 ;  /* 0x0e000000502a7fae */ /* 0x0003e2000a1a1014 */
[-C--:B------:R-:W-:Y:S01]  /*3110*/  ISETP.GE.AND P6, PT, R33, R50.reuse, PT ;  /* 0x000000322100720c */ /* 0x080fe20003fc6270 */
[----:B------:R-:W-:Y:S01]  /*3120*/  IMAD.WIDE R86, R48, 0x4, R86 ;  /* 0x0000000430567825 */ /* 0x000fe200078e0256 */
[----:B------:R-:W-:Y:S01]  /*3130*/  SEL R54, R54, RZ, P2 ;  /* 0x000000ff36367207 */ /* 0x000fe20001000000 */
[----:B------:R1:W-:Y:S01]  /*3140*/  LDGSTS.E [R42+0xe400], desc[UR20][R100.64], P4 ;  /* 0x0e400000642a7fae */ /* 0x0003e2000a1a1014 */
[----:B------:R-:W-:Y:S01]  /*3150*/  ISETP.GE.AND P5, PT, R69, R50, PT ;  /* 0x000000324500720c */ /* 0x000fe20003fa6270 */
[----:B------:R-:W-:-:S02]  /*3160*/  IMAD.WIDE R82, R48, 0x4, R82 ;  /* 0x0000000430527825 */ /* 0x000fc400078e0252 */
[----:B------:R1:W-:Y:S02]  /*3170*/  LDGSTS.E [R42+0xe800], desc[UR20][R104.64], P4 ;  /* 0x0e800000682a7fae */ /* 0x0003e4000a1a1014 */
[C---:B------:R-:W-:Y:S02]  /*3180*/  IMAD.WIDE R90, R48.reuse, 0x4, R90 ;  /* 0x00000004305a7825 */ /* 0x040fe400078e025a */
[----:B------:R1:W-:Y:S02]  /*3190*/  LDGSTS.E [R42+0xec00], desc[UR20][R140.64], P4 ;  /* 0x0ec000008c2a7fae */ /* 0x0003e4000a1a1014 */
[C---:B------:R-:W-:Y:S02]  /*31a0*/  IMAD.WIDE R88, R48.reuse, 0x4, R88 ;  /* 0x0000000430587825 */ /* 0x040fe400078e0258 */
[----:B------:R1:W-:Y:S02]  /*31b0*/  LDGSTS.E [R42+0xf000], desc[UR20][R108.64], P4 ;  /* 0x0f0000006c2a7fae */ /* 0x0003e4000a1a1014 */
[----:B------:R-:W-:-:S02]  /*31c0*/  IMAD.WIDE R128, R48, 0x4, R128 ;  /* 0x0000000430807825 */ /* 0x000fc400078e0280 */
[----:B------:R1:W-:Y:S02]  /*31d0*/  LDGSTS.E [R42+0xf400], desc[UR20][R112.64], P4 ;  /* 0x0f400000702a7fae */ /* 0x0003e4000a1a1014 */
[C---:B------:R-:W-:Y:S02]  /*31e0*/  IMAD.WIDE R96, R48.reuse, 0x4, R96 ;  /* 0x0000000430607825 */ /* 0x040fe400078e0260 */
[----:B------:R1:W-:Y:S02]  /*31f0*/  LDGSTS.E [R42+0xf800], desc[UR20][R116.64], P4 ;  /* 0x0f800000742a7fae */ /* 0x0003e4000a1a1014 */
[C---:B------:R-:W-:Y:S02]  /*3200*/  IMAD.WIDE R94, R48.reuse, 0x4, R94 ;  /* 0x00000004305e7825 */ /* 0x040fe400078e025e */
[----:B------:R1:W-:Y:S02]  /*3210*/  LDGSTS.E [R42+0xfc00], desc[UR20][R120.64], P4 ;  /* 0x0fc00000782a7fae */ /* 0x0003e4000a1a1014 */
[----:B---3--:R-:W-:-:S02]  /*3220*/  IMAD.WIDE R136, R48, 0x4, R136 ;  /* 0x0000000430887825 */ /* 0x008fc400078e0288 */
[----:B------:R3:W-:Y:S02]  /*3230*/  LDGSTS.E [R46+0xe200], desc[UR20][R134.64], P4 ;  /* 0x0e200000862e7fae */ /* 0x0007e4000a1a1014 */
[C---:B----4-:R-:W-:Y:S02]  /*3240*/  IMAD.WIDE R126, R48.reuse, 0x4, R126 ;  /* 0x00000004307e7825 */ /* 0x050fe400078e027e */
[----:B------:R4:W-:Y:S02]  /*3250*/  LDGSTS.E [R46+0xe600], desc[UR20][R102.64], P4 ;  /* 0x0e600000662e7fae */ /* 0x0009e4000a1a1014 */
[C---:B-----5:R-:W-:Y:S02]  /*3260*/  IMAD.WIDE R92, R48.reuse, 0x4, R92 ;  /* 0x00000004305c7825 */ /* 0x060fe400078e025c */
[----:B------:R5:W-:Y:S02]  /*3270*/  LDGSTS.E [R46+0xea00], desc[UR20][R142.64], P4 ;  /* 0x0ea000008e2e7fae */ /* 0x000be4000a1a1014 */
[----:B--2---:R-:W-:-:S02]  /*3280*/  IMAD.WIDE R132, R48, 0x4, R132 ;  /* 0x0000000430847825 */ /* 0x004fc400078e0284 */
[----:B------:R2:W-:Y:S02]  /*3290*/  LDGSTS.E [R46+0xee00], desc[UR20][R106.64], P4 ;  /* 0x0ee000006a2e7fae */ /* 0x0005e4000a1a1014 */
[----:B-1----:R-:W-:Y:S02]  /*32a0*/  IMAD.WIDE R124, R48, 0x4, R124 ;  /* 0x00000004307c7825 */ /* 0x002fe400078e027c */
[----:B------:R1:W-:Y:S02]  /*32b0*/  LDGSTS.E [R46+0xf200], desc[UR20][R110.64], P4 ;  /* 0x0f2000006e2e7fae */ /* 0x0003e4000a1a1014 */
[C---:B------:R-:W-:Y:S02]  /*32c0*/  IMAD.WIDE R80, R79.reuse, 0x4, R80 ;  /* 0x000000044f507825 */ /* 0x040fe400078e0250 */
[----:B------:R1:W-:Y:S02]  /*32d0*/  LDGSTS.E [R46+0xf600], desc[UR20][R114.64], P4 ;  /* 0x0f600000722e7fae */ /* 0x0003e4000a1a1014 */
[----:B------:R-:W-:-:S02]  /*32e0*/  IMAD.WIDE R100, R79, 0x4, R100 ;  /* 0x000000044f647825 */ /* 0x000fc400078e0264 */
[----:B------:R1:W-:Y:S02]  /*32f0*/  LDGSTS.E [R46+0xfa00], desc[UR20][R118.64], P4 ;  /* 0x0fa00000762e7fae */ /* 0x0003e4000a1a1014 */
[C---:B------:R-:W-:Y:S02]  /*3300*/  IMAD.WIDE R104, R79.reuse, 0x4, R104 ;  /* 0x000000044f687825 */ /* 0x040fe400078e0268 */
[----:B------:R1:W-:Y:S01]  /*3310*/  LDGSTS.E [R46+0xfe00], desc[UR20][R122.64], P4 ;  /* 0x0fe000007a2e7fae */ /* 0x0003e2000a1a1014 */
[----:B------:R-:W-:Y:S01]  /*3320*/  ISETP.NE.U32.AND P4, PT, R52, RZ, PT ;  /* 0x000000ff3400720c */ /* 0x000fe20003f85070 */
[C---:B------:R-:W-:Y:S01]  /*3330*/  IMAD.WIDE R140, R79.reuse, 0x4, R140 ;  /* 0x000000044f8c7825 */ /* 0x040fe200078e028c */
[----:B------:R-:W-:Y:S01]  /*3340*/  SEL R52, RZ, 0x4, P6 ;  /* 0x00000004ff347807 */ /* 0x000fe20003000000 */
[----:B------:R-:W0:Y:S01]  /*3350*/  LDGDEPBAR ;  /* 0x00000000000079af */ /* 0x000e220000000000 */
[----:B------:R-:W-:Y:S01]  /*3360*/  ISETP.NE.U32.AND P6, PT, R54, RZ, PT ;  /* 0x000000ff3600720c */ /* 0x000fe20003fc5070 */
[C---:B------:R-:W-:Y:S01]  /*3370*/  IMAD.WIDE R108, R79.reuse, 0x4, R108 ;  /* 0x000000044f6c7825 */ /* 0x040fe200078e026c */
[----:B------:R-:W-:Y:S01]  /*3380*/  SEL R54, RZ, 0x4, P5 ;  /* 0x00000004ff367807 */ /* 0x000fe20002800000 */
[----:B------:R-:W-:Y:S01]  /*3390*/  BAR.SYNC.DEFER_BLOCKING 0x0 ;  /* 0x0000000000007b1d */ /* 0x000fe20000010000 */
[----:B------:R-:W-:Y:S01]  /*33a0*/  SEL R52, R52, RZ, P2 ;  /* 0x000000ff34347207 */ /* 0x000fe20001000000 */
[----:B------:R-:W-:Y:S01]  /*33b0*/  IMAD.WIDE R112, R79, 0x4, R112 ;  /* 0x000000044f707825 */ /* 0x000fe200078e0270 */
[----:B------:R-:W-:-:S02]  /*33c0*/  ISETP.GE.AND P5, PT, R71, R50, PT ;  /* 0x000000324700720c */ /* 0x000fc40003fa6270 */
[----:B------:R-:W-:Y:S01]  /*33d0*/  SEL R54, R54, RZ, P2 ;  /* 0x000000ff36367207 */ /* 0x000fe20001000000 */
[----:B------:R-:W-:-:S04]  /*33e0*/  IMAD.WIDE R116, R79, 0x4, R116 ;  /* 0x000000044f747825 */ /* 0x000fc800078e0274 */
[----:B------:R-:W-:-:S04]  /*33f0*/  IMAD.WIDE R120, R79, 0x4, R120 ;  /* 0x000000044f787825 */ /* 0x000fc800078e0278 */
[----:B---3--:R-:W-:-:S04]  /*3400*/  IMAD.WIDE R134, R79, 0x4, R134 ;  /* 0x000000044f867825 */ /* 0x008fc800078e0286 */
[----:B----4-:R-:W-:-:S04]  /*3410*/  IMAD.WIDE R102, R79, 0x4, R102 ;  /* 0x000000044f667825 */ /* 0x010fc800078e0266 */
[C---:B-----5:R-:W-:Y:S01]  /*3420*/  IMAD.WIDE R142, R79.reuse, 0x4, R142 ;  /* 0x000000044f8e7825 */ /* 0x060fe200078e028e */
[----:B------:R-:W-:Y:S01]  /*3430*/  @!PT LDS RZ, [RZ] ;  /* 0x00000000fffff984 */ /* 0x000fe20000000800 */
[----:B------:R-:W-:Y:S01]  /*3440*/  @!PT LDS RZ, [RZ] ;  /* 0x00000000fffff984 */ /* 0x000fe20000000800 */
[----:B------:R-:W-:Y:S01]  /*3450*/  @!PT LDS RZ, [RZ] ;  /* 0x00000000fffff984 */ /* 0x000fe20000000800 */
[----:B------:R3:W-:Y:S01]  /*3460*/  LDGSTS.E [R16+0x4000], desc[UR20][R130.64], P3 ;  /* 0x0400000082107fae */ /* 0x0007e200099a1014 */
[----:B------:R-:W-:Y:S02]  /*3470*/  ISETP.NE.U32.AND P3, PT, R52, RZ, PT ;  /* 0x000000ff3400720c */ /* 0x000fe40003f65070 */
[----:B--2---:R-:W-:Y:S01]  /*3480*/  IMAD.WIDE R106, R79, 0x4, R106 ;  /* 0x000000044f6a7825 */ /* 0x004fe200078e026a */
[----:B------:R-:W-:Y:S01]  /*3490*/  SEL R52, RZ, 0x4, P5 ;  /* 0x00000004ff347807 */ /* 0x000fe20002800000 */
[----:B------:R2:W-:Y:S01]  /*34a0*/  LDGSTS.E [R16+0x4008], desc[UR20][R98.64], P4 ;  /* 0x0400800062107fae */ /* 0x0005e2000a1a1014 */
[----:B------:R-:W-:Y:S01]  /*34b0*/  ISETP.GE.AND P4, PT, R73, R50, PT ;  /* 0x000000324900720c */ /* 0x000fe20003f86270 */
[C---:B-1----:R-:W-:Y:S01]  /*34c0*/  IMAD.WIDE R110, R79.reuse, 0x4, R110 ;  /* 0x000000044f6e7825 */ /* 0x042fe200078e026e */
[----:B------:R-:W-:Y:S01]  /*34d0*/  SEL R52, R52, RZ, P2 ;  /* 0x000000ff34347207 */ /* 0x000fe20001000000 */
[----:B------:R1:W-:Y:S01]  /*34e0*/  LDGSTS.E [R145+0x4000], desc[UR20][R138.64], P6 ;  /* 0x040000008a917fae */ /* 0x0003e2000b1a1014 */
[----:B------:R-:W-:Y:S01]  /*34f0*/  ISETP.NE.U32.AND P5, PT, R54, RZ, PT ;  /* 0x000000ff3600720c */ /* 0x000fe20003fa5070 */
[----:B------:R-:W-:Y:S01]  /*3500*/  IMAD.WIDE R114, R79, 0x4, R114 ;  /* 0x000000044f727825 */ /* 0x000fe200078e0272 */
[----:B------:R-:W-:-:S02]  /*3510*/  SEL R54, RZ, 0x4, P4 ;  /* 0x00000004ff367807 */ /* 0x000fc40002000000 */
[-C--:B------:R-:W-:Y:S01]  /*3520*/  ISETP.GE.AND P6, PT, R75, R50.reuse, PT ;  /* 0x000000324b00720c */ /* 0x080fe20003fc6270 */
[----:B------:R4:W-:Y:S01]  /*3530*/  LDGSTS.E [R145+0x4008], desc[UR20][R84.64], P3 ;  /* 0x0400800054917fae */ /* 0x0009e200099a1014 */
[----:B------:R-:W-:Y:S01]  /*3540*/  ISETP.NE.U32.AND P4, PT, R52, RZ, PT ;  /* 0x000000ff3400720c */ /* 0x000fe20003f85070 */
[C---:B------:R-:W-:Y:S01]  /*3550*/  IMAD.WIDE R118, R79.reuse, 0x4, R118 ;  /* 0x000000044f767825 */ /* 0x040fe200078e0276 */
[----:B------:R-:W-:Y:S02]  /*3560*/  SEL R52, RZ, 0x4, P6 ;  /* 0x00000004ff347807 */ /* 0x000fe40003000000 */
[----:B------:R-:W-:Y:S01]  /*3570*/  SEL R54, R54, RZ, P2 ;  /* 0x000000ff36367207 */ /* 0x000fe20001000000 */
[----:B------:R-:W-:Y:S01]  /*3580*/  IMAD.WIDE R122, R79, 0x4, R122 ;  /* 0x000000044f7a7825 */ /* 0x000fe200078e027a */
[----:B------:R-:W-:Y:S01]  /*3590*/  ISETP.GE.AND P6, PT, R77, R50, PT ;  /* 0x000000324d00720c */ /* 0x000fe20003fc6270 */
[----:B------:R5:W-:Y:S01]  /*35a0*/  LDGSTS.E [R149+0x4000], desc[UR20][R86.64], P5 ;  /* 0x0400000056957fae */ /* 0x000be2000a9a1014 */
[----:B------:R-:W-:Y:S01]  /*35b0*/  ISETP.NE.U32.AND P3, PT, R54, RZ, PT ;  /* 0x000000ff3600720c */ /* 0x000fe20003f65070 */
[----:B---3--:R-:W-:Y:S01]  /*35c0*/  IMAD.WIDE R130, R48, 0x4, R130 ;  /* 0x0000000430827825 */ /* 0x008fe200078e0282 */
[----:B------:R-:W-:-:S02]  /*35d0*/  SEL R52, R52, RZ, P2 ;  /* 0x000000ff34347207 */ /* 0x000fc40001000000 */
[----:B------:R-:W-:Y:S01]  /*35e0*/  SEL R54, RZ, 0x4, P6 ;  /* 0x00000004ff367807 */ /* 0x000fe20003000000 */
[----:B------:R3:W-:Y:S01]  /*35f0*/  LDGSTS.E [R149+0x4008], desc[UR20][R82.64], P4 ;  /* 0x0400800052957fae */ /* 0x0007e2000a1a1014 */
[-C--:B------:R-:W-:Y:S01]  /*3600*/  ISETP.GE.AND P6, PT, R147, R50.reuse, PT ;  /* 0x000000329300720c */ /* 0x080fe20003fc6270 */
[----:B--2---:R-:W-:Y:S01]  /*3610*/  IMAD.WIDE R98, R48, 0x4, R98 ;  /* 0x0000000430627825 */ /* 0x004fe200078e0262 */
[----:B------:R-:W-:Y:S02]  /*3620*/  ISETP.NE.U32.AND P5, PT, R52, RZ, PT ;  /* 0x000000ff3400720c */ /* 0x000fe40003fa5070 */
[----:B------:R-:W-:Y:S01]  /*3630*/  SEL R54, R54, RZ, P2 ;  /* 0x000000ff36367207 */ /* 0x000fe20001000000 */
[C---:B-1----:R-:W-:Y:S01]  /*3640*/  IMAD.WIDE R138, R48.reuse, 0x4, R138 ;  /* 0x00000004308a7825 */ /* 0x042fe200078e028a */
[----:B------:R-:W-:Y:S01]  /*3650*/  ISETP.GE.AND P4, PT, R151, R50, PT ;  /* 0x000000329700720c */ /* 0x000fe20003f86270 */
[----:B------:R1:W-:Y:S01]  /*3660*/  LDGSTS.E [R157+0x4000], desc[UR20][R90.64], P3 ;  /* 0x040000005a9d7fae */ /* 0x0003e200099a1014 */
[----:B------:R-:W-:Y:S01]  /*3670*/  SEL R52, RZ, 0x4, P6 ;  /* 0x00000004ff347807 */ /* 0x000fe20003000000 */
[----:B----4-:R-:W-:Y:S01]  /*3680*/  IMAD.WIDE R84, R48, 0x4, R84 ;  /* 0x0000000430547825 */ /* 0x010fe200078e0254 */
[----:B------:R-:W-:-:S02]  /*3690*/  ISETP.NE.U32.AND P6, PT, R54, RZ, PT ;  /* 0x000000ff3600720c */ /* 0x000fc40003fc5070 */
[----:B------:R-:W-:Y:S01]  /*36a0*/  SEL R54, RZ, 0x4, P4 ;  /* 0x00000004ff367807 */ /* 0x000fe20002000000 */
[----:B-----5:R-:W-:Y:S01]  /*36b0*/  IMAD.WIDE R86, R48, 0x4, R86 ;  /* 0x0000000430567825 */ /* 0x020fe200078e0256 */
[----:B------:R-:W-:Y:S01]  /*36c0*/  SEL R52, R52, RZ, P2 ;  /* 0x000000ff34347207 */ /* 0x000fe20001000000 */
[----:B------:R2:W-:Y:S01]  /*36d0*/  LDGSTS.E [R157+0x4008], desc[UR20][R88.64], P5 ;  /* 0x04008000589d7fae */ /* 0x0005e2000a9a1014 */
[----:B------:R-:W-:Y:S01]  /*36e0*/  ISETP.GE.AND P4, PT, R153, R50, PT ;  /* 0x000000329900720c */ /* 0x000fe20003f86270 */
[----:B---3--:R-:W-:Y:S01]  /*36f0*/  IMAD.WIDE R82, R48, 0x4, R82 ;  /* 0x0000000430527825 */ /* 0x008fe200078e0252 */
[----:B------:R-:W-:Y:S02]  /*3700*/  SEL R54, R54, RZ, P2 ;  /* 0x000000ff36367207 */ /* 0x000fe40001000000 */
[----:B------:R-:W-:Y:S01]  /*3710*/  ISETP.NE.U32.AND P3, PT, R52, RZ, PT ;  /* 0x000000ff3400720c */ /* 0x000fe20003f65070 */
[----:B-1----:R-:W-:Y:S01]  /*3720*/  IMAD.WIDE R90, R48, 0x4, R90 ;  /* 0x00000004305a7825 */ /* 0x002fe200078e025a */
[----:B------:R-:W-:Y:S01]  /*3730*/  ISETP.NE.U32.AND P5, PT, R54, RZ, PT ;  /* 0x000000ff3600720c */ /* 0x000fe20003fa5070 */
[----:B------:R1:W-:Y:S01]  /*3740*/  LDGSTS.E [R159+0x4000], desc[UR20][R128.64], P6 ;  /* 0x04000000809f7fae */ /* 0x0003e2000b1a1014 */
[----:B------:R-:W-:-:S02]  /*3750*/  SEL R52, RZ, 0x4, P4 ;  /* 0x00000004ff347807 */ /* 0x000fc40002000000 */
[-C--:B------:R-:W-:Y:S01]  /*3760*/  ISETP.GE.AND P4, PT, R155, R50.reuse, PT ;  /* 0x000000329b00720c */ /* 0x080fe20003f86270 */
[----:B--2---:R-:W-:Y:S01]  /*3770*/  IMAD.WIDE R88, R48, 0x4, R88 ;  /* 0x0000000430587825 */ /* 0x004fe200078e0258 */
[----:B------:R-:W-:Y:S02]  /*3780*/  SEL R52, R52, RZ, P2 ;  /* 0x000000ff34347207 */ /* 0x000fe40001000000 */
[----:B------:R-:W-:Y:S02]  /*3790*/  SEL R54, RZ, 0x4, P4 ;  /* 0x00000004ff367807 */ /* 0x000fe40002000000 */
[----:B------:R-:W-:Y:S01]  /*37a0*/  ISETP.NE.U32.AND P6, PT, R52, RZ, PT ;  /* 0x000000ff3400720c */ /* 0x000fe20003fc5070 */
[----:B------:R2:W-:Y:S01]  /*37b0*/  LDGSTS.E [R159+0x4008], desc[UR20][R96.64], P3 ;  /* 0x04008000609f7fae */ /* 0x0005e200099a1014 */
[-C--:B------:R-:W-:Y:S01]  /*37c0*/  ISETP.GE.AND P4, PT, R161, R50.reuse, PT ;  /* 0x00000032a100720c */ /* 0x080fe20003f86270 */
[----:B-1----:R-:W-:Y:S01]  /*37d0*/  IMAD.WIDE R128, R48, 0x4, R128 ;  /* 0x0000000430807825 */ /* 0x002fe200078e0280 */
[----:B------:R-:W-:Y:S01]  /*37e0*/  SEL R54, R54, RZ, P2 ;  /* 0x000000ff36367207 */ /* 0x000fe20001000000 */
[----:B------:R1:W-:Y:S01]  /*37f0*/  LDGSTS.E [R28+0x4000], desc[UR20][R94.64], P5 ;  /* 0x040000005e1c7fae */ /* 0x0003e2000a9a1014 */
[----:B------:R-:W-:-:S02]  /*3800*/  ISETP.GE.AND P3, PT, R163, R50, PT ;  /* 0x00000032a300720c */ /* 0x000fc40003f66270 */
[----:B------:R-:W-:Y:S02]  /*3810*/  ISETP.NE.U32.AND P5, PT, R54, RZ, PT ;  /* 0x000000ff3600720c */ /* 0x000fe40003fa5070 */
[----:B------:R-:W-:Y:S02]  /*3820*/  SEL R52, RZ, 0x4, P4 ;  /* 0x00000004ff347807 */ /* 0x000fe40002000000 */
[----:B------:R-:W-:Y:S01]  /*3830*/  SEL R54, RZ, 0x4, P3 ;  /* 0x00000004ff367807 */ /* 0x000fe20001800000 */
[----:B------:R3:W-:Y:S01]  /*3840*/  LDGSTS.E [R28+0x4008], desc[UR20][R136.64], P6 ;  /* 0x04008000881c7fae */ /* 0x0007e2000b1a1014 */
[-C--:B------:R-:W-:Y:S01]  /*3850*/  ISETP.GE.AND P4, PT, R165, R50.reuse, PT ;  /* 0x00000032a500720c */ /* 0x080fe20003f86270 */
[----:B--2---:R-:W-:Y:S01]  /*3860*/  IMAD.WIDE R96, R48, 0x4, R96 ;  /* 0x0000000430607825 */ /* 0x004fe200078e0260 */
[----:B------:R-:W-:Y:S02]  /*3870*/  SEL R52, R52, RZ, P2 ;  /* 0x000000ff34347207 */ /* 0x000fe40001000000 */
[----:B------:R-:W-:Y:S01]  /*3880*/  SEL R54, R54, RZ, P2 ;  /* 0x000000ff36367207 */ /* 0x000fe20001000000 */
[----:B-1----:R-:W-:Y:S01]  /*3890*/  IMAD.WIDE R94, R48, 0x4, R94 ;  /* 0x00000004305e7825 */ /* 0x002fe200078e025e */
[----:B------:R-:W-:Y:S01]  /*38a0*/  ISETP.GE.AND P3, PT, R6, R50, PT ;  /* 0x000000320600720c */ /* 0x000fe20003f66270 */
[----:B------:R1:W-:Y:S01]  /*38b0*/  LDGSTS.E [R32+0x4000], desc[UR20][R126.64], P5 ;  /* 0x040000007e207fae */ /* 0x0003e2000a9a1014 */
[----:B------:R-:W-:-:S02]  /*38c0*/  SEL R50, RZ, 0x4, P4 ;  /* 0x00000004ff327807 */ /* 0x000fc40002000000 */
[----:B------:R-:W-:Y:S01]  /*38d0*/  ISETP.NE.U32.AND P6, PT, R52, RZ, PT ;  /* 0x000000ff3400720c */ /* 0x000fe20003fc5070 */
[----:B---3--:R-:W-:Y:S01]  /*38e0*/  IMAD.WIDE R136, R48, 0x4, R136 ;  /* 0x0000000430887825 */ /* 0x008fe200078e0288 */
[----:B------:R-:W-:Y:S02]  /*38f0*/  ISETP.NE.U32.AND P4, PT, R54, RZ, PT ;  /* 0x000000ff3600720c */ /* 0x000fe40003f85070 */
[----:B------:R-:W-:Y:S02]  /*3900*/  SEL R54, RZ, 0x4, P3 ;  /* 0x00000004ff367807 */ /* 0x000fe40001800000 */
[----:B------:R-:W-:Y:S01]  /*3910*/  SEL R52, R50, RZ, P2 ;  /* 0x000000ff32347207 */ /* 0x000fe20001000000 */
[----:B------:R-:W-:Y:S01]  /*3920*/  VIADD R50, R4, 0xffffffa0 ;  /* 0xffffffa004327836 */ /* 0x000fe20000000000 */
[----:B------:R-:W-:Y:S01]  /*3930*/  SEL R54, R54, RZ, P2 ;  /* 0x000000ff36367207 */ /* 0x000fe20001000000 */
[----:B-1----:R-:W-:Y:S01]  /*3940*/  IMAD.WIDE R126, R48, 0x4, R126 ;  /* 0x00000004307e7825 */ /* 0x002fe200078e027e */
[----:B------:R-:W-:-:S02]  /*3950*/  ISETP.NE.U32.AND P3, PT, R52, RZ, PT ;  /* 0x000000ff3400720c */ /* 0x000fc40003f65070 */
[-C--:B------:R-:W-:Y:S01]  /*3960*/  ISETP.GE.AND P5, PT, R3, R50.reuse, PT ;  /* 0x000000320300720c */ /* 0x080fe20003fa6270 */
[----:B------:R1:W-:Y:S01]  /*3970*/  LDGSTS.E [R32+0x4008], desc[UR20][R92.64], P6 ;  /* 0x040080005c207fae */ /* 0x0003e2000b1a1014 */
[----:B------:R-:W-:Y:S02]  /*3980*/  ISETP.GT.AND P2, PT, R10, 0x7f, PT ;  /* 0x0000007f0a00780c */ /* 0x000fe40003f44270 */
[----:B------:R-:W-:Y:S01]  /*3990*/  SEL R52, RZ, 0x4, P5 ;  /* 0x00000004ff347807 */ /* 0x000fe20002800000 */
[----:B------:R2:W-:Y:S01]  /*39a0*/  LDGSTS.E [R38+0x4000], desc[UR20][R132.64], P4 ;  /* 0x0400000084267fae */ /* 0x0005e2000a1a1014 */
[----:B------:R-:W-:Y:S02]  /*39b0*/  ISETP.NE.U32.AND P4, PT, R54, RZ, PT ;  /* 0x000000ff3600720c */ /* 0x000fe40003f85070 */
[-C--:B------:R-:W-:Y:S02]  /*39c0*/  ISETP.GE.AND P5, PT, R25, R50.reuse, PT ;  /* 0x000000321900720c */ /* 0x080fe40003fa6270 */
[----:B------:R-:W-:Y:S01]  /*39d0*/  SEL R52, R52, RZ, P2 ;  /* 0x000000ff34347207 */ /* 0x000fe20001000000 */
[----:B------:R3:W-:Y:S01]  /*39e0*/  LDGSTS.E [R38+0x4008], desc[UR20][R124.64], P3 ;  /* 0x040080007c267fae */ /* 0x0007e200099a1014 */
[----:B------:R-:W-:Y:S01]  /*39f0*/  SEL R54, RZ, 0x4, P5 ;  /* 0x00000004ff367807 */ /* 0x000fe20002800000 */
[----:B-1----:R-:W-:Y:S01]  /*3a00*/  IMAD.WIDE R92, R48, 0x4, R92 ;  /* 0x00000004305c7825 */ /* 0x002fe200078e025c */
[----:B------:R-:W-:Y:S01]  /*3a10*/  ISETP.GE.AND P6, PT, R31, R50, PT ;  /* 0x000000321f00720c */ /* 0x000fe20003fc6270 */
[----:B------:R-:W0:Y:S01]  /*3a20*/  LDGDEPBAR ;  /* 0x00000000000079af */ /* 0x000e220000000000 */
[----:B------:R-:W-:Y:S01]  /*3a30*/  ISETP.NE.U32.AND P5, PT, R52, RZ, PT ;  /* 0x000000ff3400720c */ /* 0x000fe20003fa5070 */
[----:B--2---:R-:W-:Y:S01]  /*3a40*/  IMAD.WIDE R132, R48, 0x4, R132 ;  /* 0x0000000430847825 */ /* 0x004fe200078e0284 */
[----:B------:R-:W-:Y:S01]  /*3a50*/  SEL R54, R54, RZ, P2 ;  /* 0x000000ff36367207 */ /* 0x000fe20001000000 */
[----:B------:R1:W-:Y:S01]  /*3a60*/  LDGSTS.E [R42+0x10000], desc[UR20][R80.64], P4 ;  /* 0x10000000502a7fae */ /* 0x0003e2000a1a1014 */
[----:B------:R-:W-:-:S02]  /*3a70*/  SEL R52, RZ, 0x4, P6 ;  /* 0x00000004ff347807 */ /* 0x000fc40003000000 */
[-C--:B------:R-:W-:Y:S01]  /*3a80*/  ISETP.GE.AND P6, PT, R33, R50.reuse, PT ;  /* 0x000000322100720c */ /* 0x080fe20003fc6270 */
[----:B------:R2:W-:Y:S01]  /*3a90*/  LDGSTS.E [R42+0x10400], desc[UR20][R100.64], P4 ;  /* 0x10400000642a7fae */ /* 0x0005e2000a1a1014 */
[----:B------:R-:W-:Y:S01]  /*3aa0*/  SEL R52, R52, RZ, P2 ;  /* 0x000000ff34347207 */ /* 0x000fe20001000000 */
[----:B---3--:R-:W-:Y:S01]  /*3ab0*/  IMAD.WIDE R124, R48, 0x4, R124 ;  /* 0x00000004307c7825 */ /* 0x008fe200078e027c */
[----:B------:R-:W-:Y:S01]  /*3ac0*/  ISETP.GE.AND P3, PT, R69, R50, PT ;  /* 0x000000324500720c */ /* 0x000fe20003f66270 */
[----:B------:R3:W-:Y:S04]  /*3ad0*/  LDGSTS.E [R42+0x10800], desc[UR20][R104.64], P4 ;  /* 0x10800000682a7fae */ /* 0x0007e8000a1a1014 */
[----:B------:R4:W-:Y:S01]  /*3ae0*/  LDGSTS.E [R42+0x10c00], desc[UR20][R140.64], P4 ;  /* 0x10c000008c2a7fae */ /* 0x0009e2000a1a1014 */
[----:B-1----:R-:W-:-:S03]  /*3af0*/  IMAD.WIDE R80, R79, 0x4, R80 ;  /* 0x000000044f507825 */ /* 0x002fc600078e0250 */
[----:B------:R1:W-:Y:S01]  /*3b00*/  LDGSTS.E [R42+0x11000], desc[UR20][R108.64], P4 ;  /* 0x110000006c2a7fae */ /* 0x0003e2000a1a1014 */
[----:B--2---:R-:W-:-:S03]  /*3b10*/  IMAD.WIDE R100, R79, 0x4, R100 ;  /* 0x000000044f647825 */ /* 0x004fc600078e0264 */
[----:B------:R2:W-:Y:S01]  /*3b20*/  LDGSTS.E [R42+0x11400], desc[UR20][R112.64], P4 ;  /* 0x11400000702a7fae */ /* 0x0005e2000a1a1014 */
[----:B---3--:R-:W-:-:S03]  /*3b30*/  IMAD.WIDE R104, R79, 0x4, R104 ;  /* 0x000000044f687825 */ /* 0x008fc600078e0268 */
[----:B------:R3:W-:Y:S01]  /*3b40*/  LDGSTS.E [R42+0x11800], desc[UR20][R116.64], P4 ;  /* 0x11800000742a7fae */ /* 0x0007e2000a1a1014 */
[----:B----4-:R-:W-:-:S03]  /*3b50*/  IMAD.WIDE R140, R79, 0x4, R140 ;  /* 0x000000044f8c7825 */ /* 0x010fc600078e028c */
        /* <DEDUP_REMOVED lines=17> */
[----:B------:R-:W-:Y:S01]  /*3c70*/  ISETP.NE.U32.AND P4, PT, R54, RZ, PT ;  /* 0x000000ff3600720c */ /* 0x000fe20003f85070 */
[C---:B-1----:R-:W-:Y:S01]  /*3c80*/  IMAD.WIDE R110, R79.reuse, 0x4, R110 ;  /* 0x000000044f6e7825 */ /* 0x042fe200078e026e */
[----:B------:R-:W-:Y:S01]  /*3c90*/  SEL R54, RZ, 0x4, P6 ;  /* 0x00000004ff367807 */ /* 0x000fe20003000000 */
[----:B------:R-:W0:Y:S01]  /*3ca0*/  LDGDEPBAR ;  /* 0x00000000000079af */ /* 0x000e220000000000 */
[----:B------:R-:W-:Y:S01]  /*3cb0*/  BAR.SYNC.DEFER_BLOCKING 0x0 ;  /* 0x0000000000007b1d */ /* 0x000fe20000010000 */
[----:B------:R-:W-:Y:S01]  /*3cc0*/  ISETP.NE.U32.AND P6, PT, R52, RZ, PT ;  /* 0x000000ff3400720c */ /* 0x000fe20003fc5070 */
[C---:B--2---:R-:W-:Y:S01]  /*3cd0*/  IMAD.WIDE R114, R79.reuse, 0x4, R114 ;  /* 0x000000044f727825 */ /* 0x044fe200078e0272 */
[----:B------:R-:W-:Y:S02]  /*3ce0*/  SEL R54, R54, RZ, P2 ;  /* 0x000000ff36367207 */ /* 0x000fe40001000000 */
[----:B------:R-:W-:Y:S01]  /*3cf0*/  SEL R52, RZ, 0x4, P3 ;  /* 0x00000004ff347807 */ /* 0x000fe20001800000 */
[----:B---3--:R-:W-:Y:S01]  /*3d00*/  IMAD.WIDE R118, R79, 0x4, R118 ;  /* 0x000000044f767825 */ /* 0x008fe200078e0276 */
[----:B------:R-:W-:-:S02]  /*3d10*/  ISETP.NE.U32.AND P3, PT, R54, RZ, PT ;  /* 0x000000ff3600720c */ /* 0x000fc40003f65070 */
[----:B------:R-:W-:Y:S01]  /*3d20*/  SEL R52, R52, RZ, P2 ;  /* 0x000000ff34347207 */ /* 0x000fe20001000000 */
[----:B----4-:R-:W-:Y:S01]  /*3d30*/  IMAD.WIDE R122, R79, 0x4, R122 ;  /* 0x000000044f7a7825 */ /* 0x010fe200078e027a */
[----:B------:R-:W-:Y:S01]  /*3d40*/  @!PT LDS RZ, [RZ] ;  /* 0x00000000fffff984 */ /* 0x000fe20000000800 */
[----:B------:R-:W-:Y:S01]  /*3d50*/  @!PT LDS RZ, [RZ] ;  /* 0x00000000fffff984 */ /* 0x000fe20000000800 */
[----:B------:R-:W-:Y:S01]  /*3d60*/  @!PT LDS RZ, [RZ] ;  /* 0x00000000fffff984 */ /* 0x000fe20000000800 */
[----:B------:R1:W-:Y:S01]  /*3d70*/  LDGSTS.E [R16+0x6000], desc[UR20][R130.64], P5 ;  /* 0x0600000082107fae */ /* 0x0003e2000a9a1014 */
[----:B------:R-:W-:-:S03]  /*3d80*/  ISETP.GE.AND P5, PT, R71, R50, PT ;  /* 0x000000324700720c */ /* 0x000fc60003fa6270 */
[----:B------:R2:W-:Y:S01]  /*3d90*/  LDGSTS.E [R16+0x6008], desc[UR20][R98.64], P4 ;  /* 0x0600800062107fae */ /* 0x0005e2000a1a1014 */
[----:B------:R-:W-:Y:S02]  /*3da0*/  SEL R54, RZ, 0x4, P5 ;  /* 0x00000004ff367807 */ /* 0x000fe40002800000 */
[-C--:B------:R-:W-:Y:S01]  /*3db0*/  ISETP.GE.AND P4, PT, R73, R50.reuse, PT ;  /* 0x000000324900720c */ /* 0x080fe20003f86270 */
[----:B------:R3:W-:Y:S01]  /*3dc0*/  LDGSTS.E [R145+0x6000], desc[UR20][R138.64], P6 ;  /* 0x060000008a917fae */ /* 0x0007e2000b1a1014 */
[----:B------:R-:W-:Y:S02]  /*3dd0*/  SEL R54, R54, RZ, P2 ;  /* 0x000000ff36367207 */ /* 0x000fe40001000000 */
[----:B------:R-:W-:Y:S01]  /*3de0*/  ISETP.NE.U32.AND P5, PT, R52, RZ, PT ;  /* 0x000000ff3400720c */ /* 0x000fe20003fa5070 */
[----:B------:R4:W-:Y:S01]  /*3df0*/  LDGSTS.E [R145+0x6008], desc[UR20][R84.64], P3 ;  /* 0x0600800054917fae */ /* 0x0009e200099a1014 */
[----:B------:R-:W-:Y:S01]  /*3e00*/  SEL R52, RZ, 0x4, P4 ;  /* 0x00000004ff347807 */ /* 0x000fe20002000000 */
[----:B-1----:R-:W-:Y:S01]  /*3e10*/  IMAD.WIDE R130, R48, 0x4, R130 ;  /* 0x0000000430827825 */ /* 0x002fe200078e0282 */
[----:B------:R-:W-:-:S02]  /*3e20*/  ISETP.GE.AND P6, PT, R75, R50, PT ;  /* 0x000000324b00720c */ /* 0x000fc40003fc6270 */
[----:B------:R-:W-:Y:S01]  /*3e30*/  ISETP.NE.U32.AND P4, PT, R54, RZ, PT ;  /* 0x000000ff3600720c */ /* 0x000fe20003f85070 */
[----:B--2---:R-:W-:Y:S01]  /*3e40*/  IMAD.WIDE R98, R48, 0x4, R98 ;  /* 0x0000000430627825 */ /* 0x004fe200078e0262 */
[----:B------:R-:W-:Y:S02]  /*3e50*/  SEL R54, RZ, 0x4, P6 ;  /* 0x00000004ff367807 */ /* 0x000fe40003000000 */
[----:B------:R-:W-:Y:S01]  /*3e60*/  SEL R52, R52, RZ, P2 ;  /* 0x000000ff34347207 */ /* 0x000fe20001000000 */
[----:B---3--:R-:W-:Y:S01]  /*3e70*/  IMAD.WIDE R138, R48, 0x4, R138 ;  /* 0x00000004308a7825 */ /* 0x008fe200078e028a */
[----:B------:R-:W-:Y:S01]  /*3e80*/  ISETP.GE.AND P6, PT, R77, R50, PT ;  /* 0x000000324d00720c */ /* 0x000fe20003fc6270 */
[----:B------:R1:W-:Y:S01]  /*3e90*/  LDGSTS.E [R149+0x6000], desc[UR20][R86.64], P5 ;  /* 0x0600000056957fae */ /* 0x0003e2000a9a1014 */
[----:B------:R-:W-:Y:S01]  /*3ea0*/  ISETP.NE.U32.AND P3, PT, R52, RZ, PT ;  /* 0x000000ff3400720c */ /* 0x000fe20003f65070 */
[----:B----4-:R-:W-:Y:S01]  /*3eb0*/  IMAD.WIDE R84, R48, 0x4, R84 ;  /* 0x0000000430547825 */ /* 0x010fe200078e0254 */
[----:B------:R-:W-:-:S02]  /*3ec0*/  SEL R54, R54, RZ, P2 ;  /* 0x000000ff36367207 */ /* 0x000fc40001000000 */
[----:B------:R-:W-:Y:S01]  /*3ed0*/  SEL R52, RZ, 0x4, P6 ;  /* 0x00000004ff347807 */ /* 0x000fe20003000000 */
[----:B------:R2:W-:Y:S01]  /*3ee0*/  LDGSTS.E [R149+0x6008], desc[UR20][R82.64], P4 ;  /* 0x0600800052957fae */ /* 0x0005e2000a1a1014 */
[----:B------:R-:W-:Y:S02]  /*3ef0*/  ISETP.NE.U32.AND P5, PT, R54, RZ, PT ;  /* 0x000000ff3600720c */ /* 0x000fe40003fa5070 */
[-C--:B------:R-:W-:Y:S02]  /*3f00*/  ISETP.GE.AND P6, PT, R147, R50.reuse, PT ;  /* 0x000000329300720c */ /* 0x080fe40003fc6270 */
[----:B------:R-:W-:Y:S01]  /*3f10*/  SEL R52, R52, RZ, P2 ;  /* 0x000000ff34347207 */ /* 0x000fe20001000000 */
[----:B-1----:R-:W-:Y:S01]  /*3f20*/  IMAD.WIDE R86, R48, 0x4, R86 ;  /* 0x0000000430567825 */ /* 0x002fe200078e0256 */
[----:B------:R-:W-:Y:S01]  /*3f30*/  ISETP.GE.AND P4, PT, R151, R50, PT ;  /* 0x000000329700720c */ /* 0x000fe20003f86270 */
[----:B------:R1:W-:Y:S01]  /*3f40*/  LDGSTS.E [R157+0x6000], desc[UR20][R90.64], P3 ;  /* 0x060000005a9d7fae */ /* 0x0003e200099a1014 */
[----:B------:R-:W-:-:S02]  /*3f50*/  SEL R54, RZ, 0x4, P6 ;  /* 0x00000004ff367807 */ /* 0x000fc40003000000 */
[----:B------:R-:W-:Y:S01]  /*3f60*/  ISETP.NE.U32.AND P6, PT, R52, RZ, PT ;  /* 0x000000ff3400720c */ /* 0x000fe20003fc5070 */
[----:B--2---:R-:W-:Y:S01]  /*3f70*/  IMAD.WIDE R82, R48, 0x4, R82 ;  /* 0x0000000430527825 */ /* 0x004fe200078e0252 */
[----:B------:R-:W-:Y:S01]  /*3f80*/  SEL R52, RZ, 0x4, P4 ;  /* 0x00000004ff347807 */ /* 0x000fe20002000000 */
[----:B------:R2:W-:Y:S01]  /*3f90*/  LDGSTS.E [R157+0x6008], desc[UR20][R88.64], P5 ;  /* 0x06008000589d7fae */ /* 0x0005e2000a9a1014 */
[----:B------:R-:W-:Y:S02]  /*3fa0*/  SEL R54, R54, RZ, P2 ;  /* 0x000000ff36367207 */ /* 0x000fe40001000000 */
[----:B------:R-:W-:Y:S02]  /*3fb0*/  SEL R52, R52, RZ, P2 ;  /* 0x000000ff34347207 */ /* 0x000fe40001000000 */
[----:B------:R-:W-:Y:S01]  /*3fc0*/  ISETP.GE.AND P4, PT, R153, R50, PT ;  /* 0x000000329900720c */ /* 0x000fe20003f86270 */
[----:B-1----:R-:W-:Y:S01]  /*3fd0*/  IMAD.WIDE R90, R48, 0x4, R90 ;  /* 0x00000004305a7825 */ /* 0x002fe200078e025a */
[----:B------:R-:W-:-:S02]  /*3fe0*/  ISETP.NE.U32.AND P3, PT, R54, RZ, PT ;  /* 0x000000ff3600720c */ /* 0x000fc40003f65070 */
[----:B------:R-:W-:Y:S01]  /*3ff0*/  ISETP.NE.U32.AND P5, PT, R52, RZ, PT ;  /* 0x000000ff3400720c */ /* 0x000fe20003fa5070 */
[----:B------:R1:W-:Y:S01]  /*4000*/  LDGSTS.E [R159+0x6000], desc[UR20][R128.64], P6 ;  /* 0x06000000809f7fae */ /* 0x0003e2000b1a1014 */
[----:B------:R-:W-:Y:S01]  /*4010*/  SEL R52, RZ, 0x4, P4 ;  /* 0x00000004ff347807 */ /* 0x000fe20002000000 */
[----:B--2---:R-:W-:Y:S01]  /*4020*/  IMAD.WIDE R88, R48, 0x4, R88 ;  /* 0x0000000430587825 */ /* 0x004fe200078e0258 */
[-C--:B------:R-:W-:Y:S02]  /*4030*/  ISETP.GE.AND P4, PT, R155, R50.reuse, PT ;  /* 0x000000329b00720c */ /* 0x080fe40003f86270 */
        /* <DEDUP_REMOVED lines=37> */
[----:B------:R-:W-:Y:S01]  /*4290*/  ISETP.GE.AND P6, PT, R31, R50, PT ;  /* 0x000000321f00720c */ /* 0x000fe20003fc6270 */
[----:B------:R3:W-:Y:S01]  /*42a0*/  LDGSTS.E [R38+0x6008], desc[UR20][R124.64], P3 ;  /* 0x060080007c267fae */ /* 0x0007e200099a1014 */
[----:B------:R-:W-:Y:S01]  /*42b0*/  SEL R52, R52, RZ, P2 ;  /* 0x000000ff34347207 */ /* 0x000fe20001000000 */
[C---:B-1----:R-:W-:Y:S01]  /*42c0*/  IMAD.WIDE R92, R48.reuse, 0x4, R92 ;  /* 0x00000004305c7825 */ /* 0x042fe200078e025c */
[----:B------:R-:W-:Y:S01]  /*42d0*/  SEL R54, RZ, 0x4, P5 ;  /* 0x00000004ff367807 */ /* 0x000fe20002800000 */
[----:B------:R-:W0:Y:S01]  /*42e0*/  LDGDEPBAR ;  /* 0x00000000000079af */ /* 0x000e220000000000 */
[----:B------:R-:W-:Y:S01]  /*42f0*/  SEL R56, RZ, 0x4, P6 ;  /* 0x00000004ff387807 */ /* 0x000fe20003000000 */
[----:B--2---:R-:W-:Y:S01]  /*4300*/  IMAD.WIDE R132, R48, 0x4, R132 ;  /* 0x0000000430847825 */ /* 0x004fe200078e0284 */
[----:B------:R-:W-:Y:S01]  /*4310*/  ISETP.NE.U32.AND P5, PT, R52, RZ, PT ;  /* 0x000000ff3400720c */ /* 0x000fe20003fa5070 */
[----:B------:R1:W-:Y:S01]  /*4320*/  LDGSTS.E [R42+0x12000], desc[UR20][R80.64], P4 ;  /* 0x12000000502a7fae */ /* 0x0003e2000a1a1014 */
[----:B------:R-:W-:-:S02]  /*4330*/  SEL R52, R54, RZ, P2 ;  /* 0x000000ff36347207 */ /* 0x000fc40001000000 */
        /* <DEDUP_REMOVED lines=38> */
[----:B------:R-:W-:Y:S02]  /*45a0*/  SEL R54, RZ, 0x4, P3 ;  /* 0x00000004ff367807 */ /* 0x000fe40001800000 */
[----:B------:R-:W-:Y:S01]  /*45b0*/  SEL R52, R52, RZ, P2 ;  /* 0x000000ff34347207 */ /* 0x000fe20001000000 */
[----:B---3--:R-:W-:Y:S01]  /*45c0*/  IMAD.WIDE R118, R79, 0x4, R118 ;  /* 0x000000044f767825 */ /* 0x008fe200078e0276 */
[----:B------:R-:W-:-:S02]  /*45d0*/  SEL R54, R54, RZ, P2 ;  /* 0x000000ff36367207 */ /* 0x000fc40001000000 */
[----:B------:R-:W-:Y:S01]  /*45e0*/  ISETP.NE.U32.AND P3, PT, R52, RZ, PT ;  /* 0x000000ff3400720c */ /* 0x000fe20003f65070 */
        /* <DEDUP_REMOVED lines=8> */
[----:B------:R-:W-:Y:S01]  /*4670*/  ISETP.NE.U32.AND P5, PT, R54, RZ, PT ;  /* 0x000000ff3600720c */ /* 0x000fe20003fa5070 */
[----:B------:R3:W-:Y:S01]  /*4680*/  LDGSTS.E [R145+0x8000], desc[UR20][R138.64], P6 ;  /* 0x080000008a917fae */ /* 0x0007e2000b1a1014 */
[-C--:B------:R-:W-:Y:S02]  /*4690*/  ISETP.GE.AND P4, PT, R73, R50.reuse, PT ;  /* 0x000000324900720c */ /* 0x080fe40003f86270 */
[----:B------:R-:W-:Y:S01]  /*46a0*/  ISETP.GE.AND P6, PT, R75, R50, PT ;  /* 0x000000324b00720c */ /* 0x000fe20003fc6270 */
[----:B------:R3:W-:Y:S01]  /*46b0*/  LDGSTS.E [R145+0x8008], desc[UR20][R84.64], P3 ;  /* 0x0800800054917fae */ /* 0x0007e200099a1014 */
[----:B------:R-:W-:Y:S02]  /*46c0*/  SEL R54, RZ, 0x4, P4 ;  /* 0x00000004ff367807 */ /* 0x000fe40002000000 */
[----:B------:R-:W-:-:S02]  /*46d0*/  SEL R52, R52, RZ, P2 ;  /* 0x000000ff34347207 */ /* 0x000fc40001000000 */
[----:B------:R-:W-:Y:S02]  /*46e0*/  SEL R56, RZ, 0x4, P6 ;  /* 0x00000004ff387807 */ /* 0x000fe40003000000 */
[----:B------:R-:W-:Y:S01]  /*46f0*/  ISETP.GE.AND P4, PT, R77, R50, PT ;  /* 0x000000324d00720c */ /* 0x000fe20003f86270 */
[----:B------:R3:W-:Y:S01]  /*4700*/  LDGSTS.E [R149+0x8000], desc[UR20][R86.64], P5 ;  /* 0x0800000056957fae */ /* 0x0007e2000a9a1014 */
[----:B------:R-:W-:Y:S02]  /*4710*/  SEL R54, R54, RZ, P2 ;  /* 0x000000ff36367207 */ /* 0x000fe40001000000 */
[----:B------:R-:W-:Y:S02]  /*4720*/  ISETP.NE.U32.AND P6, PT, R52, RZ, PT ;  /* 0x000000ff3400720c */ /* 0x000fe40003fc5070 */
[----:B------:R-:W-:Y:S02]  /*4730*/  SEL R56, R56, RZ, P2 ;  /* 0x000000ff38387207 */ /* 0x000fe40001000000 */
[----:B------:R-:W-:-:S02]  /*4740*/  SEL R52, RZ, 0x4, P4 ;  /* 0x00000004ff347807 */ /* 0x000fc40002000000 */
[----:B------:R-:W-:Y:S02]  /*4750*/  ISETP.NE.U32.AND P3, PT, R54, RZ, PT ;  /* 0x000000ff3600720c */ /* 0x000fe40003f65070 */
[----:B------:R-:W-:Y:S02]  /*4760*/  ISETP.GE.AND P4, PT, R147, R50, PT ;  /* 0x000000329300720c */ /* 0x000fe40003f86270 */
[----:B------:R-:W-:Y:S02]  /*4770*/  ISETP.NE.U32.AND P5, PT, R56, RZ, PT ;  /* 0x000000ff3800720c */ /* 0x000fe40003fa5070 */
[----:B------:R-:W-:Y:S01]  /*4780*/  SEL R52, R52, RZ, P2 ;  /* 0x000000ff34347207 */ /* 0x000fe20001000000 */
[----:B------:R3:W-:Y:S01]  /*4790*/  LDGSTS.E [R149+0x8008], desc[UR20][R82.64], P6 ;  /* 0x0800800052957fae */ /* 0x0007e2000b1a1014 */
[----:B------:R-:W-:Y:S02]  /*47a0*/  SEL R54, RZ, 0x4, P4 ;  /* 0x00000004ff367807 */ /* 0x000fe40002000000 */
[----:B------:R-:W-:-:S02]  /*47b0*/  ISETP.NE.U32.AND P4, PT, R52, RZ, PT ;  /* 0x000000ff3400720c */ /* 0x000fc40003f85070 */
[----:B------:R-:W-:Y:S01]  /*47c0*/  SEL R54, R54, RZ, P2 ;  /* 0x000000ff36367207 */ /* 0x000fe20001000000 */
[----:B------:R3:W-:Y:S01]  /*47d0*/  LDGSTS.E [R157+0x8000], desc[UR20][R90.64], P3 ;  /* 0x080000005a9d7fae */ /* 0x0007e200099a1014 */
[-C--:B------:R-:W-:Y:S02]  /*47e0*/  ISETP.GE.AND P3, PT, R151, R50.reuse, PT ;  /* 0x000000329700720c */ /* 0x080fe40003f66270 */
[----:B------:R-:W-:Y:S01]  /*47f0*/  ISETP.NE.U32.AND P6, PT, R54, RZ, PT ;  /* 0x000000ff3600720c */ /* 0x000fe20003fc5070 */
[----:B------:R3:W-:Y:S01]  /*4800*/  LDGSTS.E [R157+0x8008], desc[UR20][R88.64], P5 ;  /* 0x08008000589d7fae */ /* 0x0007e2000a9a1014 */
[-C--:B------:R-:W-:Y:S02]  /*4810*/  ISETP.GE.AND P5, PT, R153, R50.reuse, PT ;  /* 0x000000329900720c */ /* 0x080fe40003fa6270 */
[----:B------:R-:W-:Y:S02]  /*4820*/  SEL R52, RZ, 0x4, P3 ;  /* 0x00000004ff347807 */ /* 0x000fe40001800000 */
[----:B------:R-:W-:Y:S01]  /*4830*/  SEL R54, RZ, 0x4, P5 ;  /* 0x00000004ff367807 */ /* 0x000fe20002800000 */
[----:B------:R3:W-:Y:S01]  /*4840*/  LDGSTS.E [R159+0x8000], desc[UR20][R128.64], P4 ;  /* 0x08000000809f7fae */ /* 0x0007e2000a1a1014 */
[----:B------:R-:W-:-:S02]  /*4850*/  ISETP.GE.AND P4, PT, R6, R50, PT ;  /* 0x000000320600720c */ /* 0x000fc40003f86270 */
[-C--:B------:R-:W-:Y:S02]  /*4860*/  ISETP.GE.AND P3, PT, R155, R50.reuse, PT ;  /* 0x000000329b00720c */ /* 0x080fe40003f66270 */
[----:B------:R-:W-:Y:S01]  /*4870*/  ISETP.GE.AND P5, PT, R161, R50, PT ;  /* 0x00000032a100720c */ /* 0x000fe20003fa6270 */
[----:B------:R3:W-:Y:S01]  /*4880*/  LDGSTS.E [R159+0x8008], desc[UR20][R96.64], P6 ;  /* 0x08008000609f7fae */ /* 0x0007e2000b1a1014 */
[----:B------:R-:W-:Y:S02]  /*4890*/  SEL R52, R52, RZ, P2 ;  /* 0x000000ff34347207 */ /* 0x000fe40001000000 */
[----:B------:R-:W-:Y:S02]  /*48a0*/  SEL R54, R54, RZ, P2 ;  /* 0x000000ff36367207 */ /* 0x000fe40001000000 */
[----:B------:R-:W-:Y:S02]  /*48b0*/  SEL R56, RZ, 0x4, P3 ;  /* 0x00000004ff387807 */ /* 0x000fe40001800000 */
[----:B------:R-:W-:-:S02]  /*48c0*/  SEL R58, RZ, 0x4, P4 ;  /* 0x00000004ff3a7807 */ /* 0x000fc40002000000 */
[-C--:B------:R-:W-:Y:S02]  /*48d0*/  ISETP.GE.AND P3, PT, R163, R50.reuse, PT ;  /* 0x00000032a300720c */ /* 0x080fe40003f66270 */
[----:B------:R-:W-:Y:S02]  /*48e0*/  ISETP.GE.AND P4, PT, R165, R50, PT ;  /* 0x00000032a500720c */ /* 0x000fe40003f86270 */
[----:B------:R-:W-:Y:S02]  /*48f0*/  ISETP.NE.U32.AND P6, PT, R52, RZ, PT ;  /* 0x000000ff3400720c */ /* 0x000fe40003fc5070 */
[----:B------:R-:W-:Y:S02]  /*4900*/  SEL R50, RZ, 0x4, P5 ;  /* 0x00000004ff327807 */ /* 0x000fe40002800000 */
[----:B------:R-:W-:Y:S02]  /*4910*/  ISETP.NE.U32.AND P5, PT, R54, RZ, PT ;  /* 0x000000ff3600720c */ /* 0x000fe40003fa5070 */
[----:B------:R-:W-:-:S02]  /*4920*/  SEL R52, RZ, 0x4, P3 ;  /* 0x00000004ff347807 */ /* 0x000fc40001800000 */
[----:B------:R-:W-:Y:S02]  /*4930*/  SEL R54, RZ, 0x4, P4 ;  /* 0x00000004ff367807 */ /* 0x000fe40002000000 */
[----:B------:R-:W-:Y:S02]  /*4940*/  SEL R56, R56, RZ, P2 ;  /* 0x000000ff38387207 */ /* 0x000fe40001000000 */
[----:B------:R-:W-:Y:S01]  /*4950*/  SEL R50, R50, RZ, P2 ;  /* 0x000000ff32327207 */ /* 0x000fe20001000000 */
[----:B------:R3:W-:Y:S01]  /*4960*/  LDGSTS.E [R28+0x8000], desc[UR20][R94.64], P6 ;  /* 0x080000005e1c7fae */ /* 0x0007e2000b1a1014 */
[----:B------:R-:W-:Y:S02]  /*4970*/  SEL R52, R52, RZ, P2 ;  /* 0x000000ff34347207 */ /* 0x000fe40001000000 */
[----:B------:R-:W-:Y:S01]  /*4980*/  SEL R54, R54, RZ, P2 ;  /* 0x000000ff36367207 */ /* 0x000fe20001000000 */
[----:B------:R3:W-:Y:S01]  /*4990*/  LDGSTS.E [R28+0x8008], desc[UR20][R136.64], P5 ;  /* 0x08008000881c7fae */ /* 0x0007e2000a9a1014 */
[----:B------:R-:W-:-:S02]  /*49a0*/  SEL R58, R58, RZ, P2 ;  /* 0x000000ff3a3a7207 */ /* 0x000fc40001000000 */
[----:B------:R-:W-:Y:S01]  /*49b0*/  ISETP.NE.U32.AND P4, PT, R56, RZ, PT ;  /* 0x000000ff3800720c */ /* 0x000fe20003f85070 */
[----:B------:R-:W-:Y:S01]  /*49c0*/  IMAD.SHL.U32 R56, R48, 0x4, RZ ;  /* 0x0000000430387824 */ /* 0x000fe200078e00ff */
[----:B------:R-:W-:Y:S02]  /*49d0*/  ISETP.NE.U32.AND P2, PT, R50, RZ, PT ;  /* 0x000000ff3200720c */ /* 0x000fe40003f45070 */
[----:B------:R-:W-:Y:S01]  /*49e0*/  ISETP.NE.U32.AND P5, PT, R52, RZ, PT ;  /* 0x000000ff3400720c */ /* 0x000fe20003fa5070 */
[----:B------:R-:W-:Y:S01]  /*49f0*/  VIADD R52, R4, 0xffffff60 ;  /* 0xffffff6004347836 */ /* 0x000fe20000000000 */
[----:B------:R-:W-:Y:S02]  /*4a00*/  ISETP.NE.U32.AND P6, PT, R54, RZ, PT ;  /* 0x000000ff3600720c */ /* 0x000fe40003fc5070 */
[----:B------:R-:W-:Y:S02]  /*4a10*/  ISETP.NE.U32.AND P3, PT, R58, RZ, PT ;  /* 0x000000ff3a00720c */ /* 0x000fe40003f65070 */
[----:B------:R-:W-:-:S03]  /*4a20*/  SHF.R.S32.HI R50, RZ, 0x1f, R48 ;  /* 0x0000001fff327819 */ /* 0x000fc60000011430 */
[----:B------:R3:W-:Y:S01]  /*4a30*/  LDGSTS.E [R32+0x8000], desc[UR20][R126.64], P4 ;  /* 0x080000007e207fae */ /* 0x0007e2000a1a1014 */
[----:B------:R-:W-:Y:S02]  /*4a40*/  SHF.L.U64.HI R54, R48, 0x2, R50 ;  /* 0x0000000230367819 */ /* 0x000fe40000010232 */
[----:B-1----:R-:W-:Y:S01]  /*4a50*/  IADD3 R130, P4, PT, R130, R56, RZ ;  /* 0x0000003882827210 */ /* 0x002fe20007f9e0ff */
[----:B------:R3:W-:Y:S01]  /*4a60*/  LDGSTS.E [R32+0x8008], desc[UR20][R92.64], P2 ;  /* 0x080080005c207fae */ /* 0x0007e200091a1014 */
[----:B------:R-:W-:-:S03]  /*4a70*/  ISETP.GT.AND P2, PT, R10, 0xbf, PT ;  /* 0x000000bf0a00780c */ /* 0x000fc60003f44270 */
[----:B------:R3:W-:Y:S01]  /*4a80*/  LDGSTS.E [R38+0x8000], desc[UR20][R132.64], P5 ;  /* 0x0800000084267fae */ /* 0x0007e2000a9a1014 */
[--C-:B------:R-:W-:Y:S01]  /*4a90*/  IMAD.X R131, R131, 0x1, R54.reuse, P4 ;  /* 0x0000000183837824 */ /* 0x100fe200020e0636 */
[----:B------:R-:W-:Y:S02]  /*4aa0*/  ISETP.GE.AND P4, PT, R25, R52, PT ;  /* 0x000000341900720c */ /* 0x000fe40003f86270 */
[----:B------:R3:W-:Y:S01]  /*4ab0*/  LDGSTS.E [R38+0x8008], desc[UR20][R124.64], P6 ;  /* 0x080080007c267fae */ /* 0x0007e2000b1a1014 */
[----:B--2---:R-:W-:Y:S02]  /*4ac0*/  IADD3 R98, P5, PT, R98, R56, RZ ;  /* 0x0000003862627210 */ /* 0x004fe40007fbe0ff */
[----:B------:R-:W-:Y:S01]  /*4ad0*/  SEL R60, RZ, 0x4, P4 ;  /* 0x00000004ff3c7807 */ /* 0x000fe20002000000 */
[----:B------:R-:W0:Y:S02]  /*4ae0*/  LDGDEPBAR ;  /* 0x00000000000079af */ /* 0x000e240000000000 */
[----:B------:R-:W-:Y:S01]  /*4af0*/  IMAD.X R99, R99, 0x1, R54, P5 ;  /* 0x0000000163637824 */ /* 0x000fe200028e0636 */
[----:B------:R-:W-:Y:S01]  /*4b00*/  ISETP.GE.AND P5, PT, R31, R52, PT ;  /* 0x000000341f00720c */ /* 0x000fe20003fa6270 */
[----:B------:R3:W-:Y:S01]  /*4b10*/  LDGSTS.E [R42+0x14000], desc[UR20][R80.64], P3 ;  /* 0x14000000502a7fae */ /* 0x0007e200099a1014 */
[----:B------:R-:W-:-:S03]  /*4b20*/  SEL R60, R60, RZ, P2 ;  /* 0x000000ff3c3c7207 */ /* 0x000fc60001000000 */
[----:B------:R3:W-:Y:S04]  /*4b30*/  LDGSTS.E [R42+0x14400], desc[UR20][R100.64], P3 ;  /* 0x14400000642a7fae */ /* 0x0007e800099a1014 */
        /* <DEDUP_REMOVED lines=13> */
[----:B------:R3:W-:Y:S01]  /*4c10*/  LDGSTS.E [R46+0x15e00], desc[UR20][R122.64], P3 ;  /* 0x15e000007a2e7fae */ /* 0x0007e200099a1014 */
[----:B------:R-:W-:-:S03]  /*4c20*/  ISETP.GE.AND P3, PT, R3, R52, PT ;  /* 0x000000340300720c */ /* 0x000fc60003f66270 */
[----:B------:R-:W0:Y:S01]  /*4c30*/  LDGDEPBAR ;  /* 0x00000000000079af */ /* 0x000e220000000000 */
[----:B------:R-:W-:Y:S02]  /*4c40*/  SEL R58, RZ, 0x4, P3 ;  /* 0x00000004ff3a7807 */ /* 0x000fe40001800000 */
[----:B------:R-:W-:Y:S02]  /*4c50*/  ISETP.NE.U32.AND P3, PT, RZ, UR8, PT ;  /* 0x00000008ff007c0c */ /* 0x000fe4000bf65070 */
[----:B------:R-:W-:Y:S02]  /*4c60*/  SEL R58, R58, RZ, P2 ;  /* 0x000000ff3a3a7207 */ /* 0x000fe40001000000 */
[----:B------:R-:W-:Y:S02]  /*4c70*/  ISETP.LT.OR P4, PT, R10, 0x20, P3 ;  /* 0x000000200a00780c */ /* 0x000fe40001f81670 */
[----:B------:R-:W-:Y:S01]  /*4c80*/  ISETP.NE.U32.AND P6, PT, R58, RZ, PT ;  /* 0x000000ff3a00720c */ /* 0x000fe20003fc5070 */
[----:B------:R-:W-:-:S04]  /*4c90*/  DEPBAR.LE SB0, 0x8 ;  /* 0x000082000000791a */ /* 0x000fc80000000000 */
[----:B------:R-:W-:Y:S06]  /*4ca0*/  BAR.SYNC.DEFER_BLOCKING 0x0 ;  /* 0x0000000000007b1d */ /* 0x000fec0000010000 */
[----:B---3--:R-:W-:Y:S05]  /*4cb0*/  @P4 BRA `(.L_x_6) ;  /* 0x0000000000844947 */ /* 0x008fea0003800000 */
[----:B------:R-:W-:Y:S02]  /*4cc0*/  UIADD3 UR4, UPT, UPT, UR10, 0xc000, URZ ;  /* 0x0000c0000a047890 */ /* 0x000fe4000fffe0ff */
[----:B------:R-:W-:Y:S02]  /*4cd0*/  USHF.R.U32.HI UR6, URZ, 0x4, UR10 ;  /* 0x00000004ff067899 */ /* 0x000fe4000801160a */
[----:B------:R-:W-:Y:S02]  /*4ce0*/  USHF.R.U32.HI UR4, URZ, 0x4, UR4 ;  /* 0x00000004ff047899 */ /* 0x000fe40008011604 */
[----:B------:R-:W-:Y:S02]  /*4cf0*/  USGXT.U32 UR6, UR6, 0xe ;  /* 0x0000000e0606789a */ /* 0x000fe40008000000 */
[----:B------:R-:W-:Y:S02]  /*4d00*/  USGXT.U32 UR8, UR4, 0xe ;  /* 0x0000000e0408789a */ /* 0x000fe40008000000 */
[----:B------:R-:W-:-:S02]  /*4d10*/  UIADD3 UR26, UP0, UPT, UR6, 0x2, URZ ;  /* 0x00000002061a7890 */ /* 0x000fc4000ff1e0ff */
[----:B------:R-:W-:Y:S01]  /*4d20*/  UIADD3 UR28, UP1, UPT, UR8, 0x2, URZ ;  /* 0x00000002081c7890 */ /* 0x000fe2000ff3e0ff */
[----:B------:R-:W-:Y:S01]  /*4d30*/  UMOV UR4, URZ ;  /* 0x000000ff00047c82 */ /* 0x000fe20008000000 */
[----:B------:R-:W-:Y:S01]  /*4d40*/  UMOV UR30, 0x0 ;  /* 0x00000000001e7882 */ /* 0x000fe20000000000 */
[----:B------:R-:W-:Y:S02]  /*4d50*/  UIADD3.X UR27, UPT, UPT, UR4, 0x40004040, URZ, UP0, !UPT ;  /* 0x40004040041b7890 */ /* 0x000fe400087fe4ff */
[----:B------:R-:W-:Y:S02]  /*4d60*/  UIADD3.X UR29, UPT, UPT, UR4, 0x40004040, URZ, UP1, !UPT ;  /* 0x40004040041d7890 */ /* 0x000fe40008ffe4ff */
[----:B------:R-:W-:Y:S02]  /*4d70*/  UIADD3.64 UR14, UPT, UPT, UR26, 0x2, URZ ;  /* 0x000000021a0e7897 */ /* 0x000fe4000fffe0ff */
[----:B------:R-:W-:Y:S02]  /*4d80*/  UIADD3.64 UR16, UPT, UPT, UR28, 0x2, URZ ;  /* 0x000000021c107897 */ /* 0x000fe4000fffe0ff */
[----:B------:R-:W-:-:S02]  /*4d90*/  UIADD3.64 UR18, UPT, UPT, UR26, 0x4, URZ ;  /* 0x000000041a127897 */ /* 0x000fc4000fffe0ff */
[----:B------:R-:W-:Y:S01]  /*4da0*/  UIADD3.64 UR24, UPT, UPT, UR28, 0x4, URZ ;  /* 0x000000041c187897 */ /* 0x000fe2000fffe0ff */
[----:B------:R-:W-:Y:S01]  /*4db0*/  UMOV UR31, 0x4100910 ;  /* 0x04100910001f7882 */ /* 0x000fe20000000000 */
[----:B------:R-:W-:Y:S01]  /*4dc0*/  UMOV UR7, 0x40004040 ;  /* 0x4000404000077882 */ /* 0x000fe20000000000 */
[----:B------:R-:W-:Y:S01]  /*4dd0*/  UMOV UR9, 0x40004040 ;  /* 0x4000404000097882 */ /* 0x000fe20000000000 */
[----:B------:R-:W-:Y:S01]  /*4de0*/  UMOV UR32, 0x0 ;  /* 0x0000000000207882 */ /* 0x000fe20000000000 */
[----:B------:R-:W-:Y:S01]  /*4df0*/  UMOV UR33, 0x4100910 ;  /* 0x0410091000217882 */ /* 0x000fe20000000000 */
[----:B------:R-:W-:Y:S01]  /*4e00*/  UMOV UR34, 0x0 ;  /* 0x0000000000227882 */ /* 0x000fe20000000000 */
[----:B------:R-:W-:Y:S01]  /*4e10*/  UMOV UR35, 0x4100910 ;  /* 0x0410091000237882 */ /* 0x000fe20000000000 */
[----:B------:R-:W-:Y:S01]  /*4e20*/  UMOV UR4, UR12 ;  /* 0x0000000c00047c82 */ /* 0x000fe20008000000 */
[----:B------:R-:W-:Y:S01]  /*4e30*/  UMOV UR5, URZ ;  /* 0x000000ff00057c82 */ /* 0x000fe20008000000 */
[----:B------:R1:W-:Y:S01]  /*4e40*/  UTCHMMA gdesc[UR6], gdesc[UR8], tmem[UR22], tmem[UR30], idesc[UR31], !UPT ;  /* 0x00ff1e08060075ea */ /* 0x0003e2000f800016 */
[----:B------:R-:W-:Y:S01]  /*4e50*/  UMOV UR36, 0x0 ;  /* 0x0000000000247882 */ /* 0x000fe20000000000 */
[----:B------:R-:W-:Y:S01]  /*4e60*/  UMOV UR37, 0x4100910 ;  /* 0x0410091000257882 */ /* 0x000fe20000000000 */
[----:B------:R1:W-:Y:S01]  /*4e70*/  UTCHMMA gdesc[UR26], gdesc[UR28], tmem[UR22], tmem[UR32], idesc[UR33], UPT ;  /* 0x00ff201c1a0075ea */ /* 0x0003e2000b800016 */
[----:B------:R-:W-:Y:S01]  /*4e80*/  UMOV UR4, UR4 ;  /* 0x0000000400047c82 */ /* 0x000fe20008000000 */
[----:B------:R1:W-:Y:S01]  /*4e90*/  UTCHMMA gdesc[UR14], gdesc[UR16], tmem[UR22], tmem[UR34], idesc[UR35], UPT ;  /* 0x00ff22100e0075ea */ /* 0x0003e2000b800016 */
[----:B------:R1:W-:Y:S01]  /*4ea0*/  UTCHMMA gdesc[UR18], gdesc[UR24], tmem[UR22], tmem[UR36], idesc[UR37], UPT ;  /* 0x00ff2418120075ea */ /* 0x0003e2000b800016 */
[----:B------:R1:W-:Y:S01]  /*4eb0*/  UTCBAR [UR4], URZ ;  /* 0x000000ff040073e9 */ /* 0x0003e200080000ff */
[----:B------:R-:W-:Y:S01]  /*4ec0*/  NOP ;  /* 0x0000000000007918 */ /* 0x000fe20000000000 */
.L_x_6:
[----:B------:R-:W-:Y:S01]  /*4ed0*/  BAR.SYNC.DEFER_BLOCKING 0x0 ;  /* 0x0000000000007b1d */ /* 0x000fe20000010000 */
[----:B------:R-:W-:Y:S02]  /*4ee0*/  SEL R58, RZ, 0x4, P5 ;  /* 0x00000004ff3a7807 */ /* 0x000fe40002800000 */
[----:B------:R-:W-:Y:S02]  /*4ef0*/  IADD3 R138, P5, PT, R138, R56, RZ ;  /* 0x000000388a8a7210 */ /* 0x000fe40007fbe0ff */
[----:B------:R-:W-:Y:S01]  /*4f00*/  ISETP.NE.U32.AND P4, PT, R60, RZ, PT ;  /* 0x000000ff3c00720c */ /* 0x000fe20003f85070 */
[----:B-1----:R-:W-:Y:S01]  /*4f10*/  UMOV UR4, URZ ;  /* 0x000000ff00047c82 */ /* 0x002fe20008000000 */
[----:B------:R-:W-:Y:S01]  /*4f20*/  SEL R58, R58, RZ, P2 ;  /* 0x000000ff3a3a7207 */ /* 0x000fe20001000000 */
[----:B------:R-:W-:Y:S01]  /*4f30*/  IMAD.X R139, R139, 0x1, R54, P5 ;  /* 0x000000018b8b7824 */ /* 0x000fe200028e0636 */
[----:B------:R-:W-:Y:S01]  /*4f40*/  ISETP.GE.AND P5, PT, R33, R52, PT ;  /* 0x000000342100720c */ /* 0x000fe20003fa6270 */
[----:B------:R-:W-:Y:S01]  /*4f50*/  @!PT LDS RZ, [RZ] ;  /* 0x00000000fffff984 */ /* 0x000fe20000000800 */
[----:B------:R-:W-:Y:S01]  /*4f60*/  @!PT LDS RZ, [RZ] ;  /* 0x00000000fffff984 */ /* 0x000fe20000000800 */
[----:B------:R-:W-:Y:S01]  /*4f70*/  @!PT LDS RZ, [RZ] ;  /* 0x00000000fffff984 */ /* 0x000fe20000000800 */
[----:B------:R-:W-:Y:S01]  /*4f80*/  LDGSTS.E [R16+0xa000], desc[UR20][R130.64], P6 ;  /* 0x0a00000082107fae */ /* 0x000fe2000b1a1014 */
[----:B------:R-:W-:-:S07]  /*4f90*/  IADD3 R84, P6, PT, R84, R56, RZ ;  /* 0x0000003854547210 */ /* 0x000fce0007fde0ff */
[----:B------:R1:W-:Y:S01]  /*4fa0*/  LDGSTS.E [R16+0xa008], desc[UR20][R98.64], P4 ;  /* 0x0a00800062107fae */ /* 0x0003e2000a1a1014 */
[----:B------:R-:W-:Y:S01]  /*4fb0*/  IMAD.X R85, R85, 0x1, R54, P6 ;  /* 0x0000000155557824 */ /* 0x000fe200030e0636 */
[----:B------:R-:W-:Y:S02]  /*4fc0*/  ISETP.NE.U32.AND P6, PT, R58, RZ, PT ;  /* 0x000000ff3a00720c */ /* 0x000fe40003fc5070 */
[----:B------:R-:W-:Y:S02]  /*4fd0*/  SEL R58, RZ, 0x4, P5 ;  /* 0x00000004ff3a7807 */ /* 0x000fe40002800000 */
[----:B------:R-:W-:Y:S02]  /*4fe0*/  IADD3 R86, P5, PT, R86, R56, RZ ;  /* 0x0000003856567210 */ /* 0x000fe40007fbe0ff */
[----:B------:R-:W-:-:S03]  /*4ff0*/  SEL R58, R58, RZ, P2 ;  /* 0x000000ff3a3a7207 */ /* 0x000fc60001000000 */
[--C-:B------:R-:W-:Y:S01]  /*5000*/  IMAD.X R87, R87, 0x1, R54.reuse, P5 ;  /* 0x0000000157577824 */ /* 0x100fe200028e0636 */
[----:B------:R-:W-:Y:S02]  /*5010*/  ISETP.NE.U32.AND P4, PT, R58, RZ, PT ;  /* 0x000000ff3a00720c */ /* 0x000fe40003f85070 */
[----:B------:R-:W-:Y:S01]  /*5020*/  ISETP.GE.AND P5, PT, R69, R52, PT ;  /* 0x000000344500720c */ /* 0x000fe20003fa6270 */
[----:B------:R-:W-:Y:S01]  /*5030*/  LDGSTS.E [R145+0xa000], desc[UR20][R138.64], P6 ;  /* 0x0a0000008a917fae */ /* 0x000fe2000b1a1014 */
[-C--:B------:R-:W-:Y:S02]  /*5040*/  IADD3 R90, P6, PT, R90, R56.reuse, RZ ;  /* 0x000000385a5a7210 */ /* 0x080fe40007fde0ff */
[----:B------:R-:W-:Y:S02]  /*5050*/  SEL R58, RZ, 0x4, P5 ;  /* 0x00000004ff3a7807 */ /* 0x000fe40002800000 */
[----:B------:R-:W-:Y:S01]  /*5060*/  IADD3 R82, P5, PT, R82, R56, RZ ;  /* 0x0000003852527210 */ /* 0x000fe20007fbe0ff */
[----:B------:R-:W-:Y:S01]  /*5070*/  IMAD.X R91, R91, 0x1, R54, P6 ;  /* 0x000000015b5b7824 */ /* 0x000fe200030e0636 */
[----:B------:R-:W-:-:S03]  /*5080*/  SEL R58, R58, RZ, P2 ;  /* 0x000000ff3a3a7207 */ /* 0x000fc60001000000 */
[--C-:B------:R-:W-:Y:S01]  /*5090*/  IMAD.X R83, R83, 0x1, R54.reuse, P5 ;  /* 0x0000000153537824 */ /* 0x100fe200028e0636 */
[----:B------:R-:W-:Y:S01]  /*50a0*/  IADD3 R88, P5, PT, R88, R56, RZ ;  /* 0x0000003858587210 */ /* 0x000fe20007fbe0ff */
[----:B------:R-:W-:Y:S01]  /*50b0*/  LDGSTS.E [R145+0xa008], desc[UR20][R84.64], P4 ;  /* 0x0a00800054917fae */ /* 0x000fe2000a1a1014 */
[----:B------:R-:W-:Y:S02]  /*50c0*/  ISETP.NE.U32.AND P6, PT, R58, RZ, PT ;  /* 0x000000ff3a00720c */ /* 0x000fe40003fc5070 */
[----:B------:R-:W-:Y:S01]  /*50d0*/  ISETP.GE.AND P4, PT, R71, R52, PT ;  /* 0x000000344700720c */ /* 0x000fe20003f86270 */
[--C-:B------:R-:W-:Y:S01]  /*50e0*/  IMAD.X R89, R89, 0x1, R54.reuse, P5 ;  /* 0x0000000159597824 */ /* 0x100fe200028e0636 */
[----:B-1----:R-:W-:Y:S02]  /*50f0*/  IADD3 R98, P5, PT, R128, R56, RZ ;  /* 0x0000003880627210 */ /* 0x002fe40007fbe0ff */
[----:B------:R-:W-:Y:S02]  /*5100*/  SEL R16, RZ, 0x4, P4 ;  /* 0x00000004ff107807 */ /* 0x000fe40002000000 */
[----:B------:R-:W-:Y:S01]  /*5110*/  ISETP.GE.AND P4, PT, R73, R52, PT ;  /* 0x000000344900720c */ /* 0x000fe20003f86270 */
[----:B------:R-:W-:Y:S01]  /*5120*/  IMAD.X R99, R129, 0x1, R54, P5 ;  /* 0x0000000181637824 */ /* 0x000fe200028e0636 */
[----:B------:R-:W-:-:S02]  /*5130*/  SEL R16, R16, RZ, P2 ;  /* 0x000000ff10107207 */ /* 0x000fc40001000000 */
[----:B------:R-:W-:Y:S01]  /*5140*/  SEL R58, RZ, 0x4, P4 ;  /* 0x00000004ff3a7807 */ /* 0x000fe20002000000 */
[----:B------:R1:W-:Y:S01]  /*5150*/  LDGSTS.E [R149+0xa000], desc[UR20][R86.64], P6 ;  /* 0x0a00000056957fae */ /* 0x0003e2000b1a1014 */
[-C--:B------:R-:W-:Y:S02]  /*5160*/  ISETP.GE.AND P5, PT, R77, R52.reuse, PT ;  /* 0x000000344d00720c */ /* 0x080fe40003fa6270 */
[----:B------:R-:W-:Y:S02]  /*5170*/  ISETP.NE.U32.AND P4, PT, R16, RZ, PT ;  /* 0x000000ff1000720c */ /* 0x000fe40003f85070 */
[----:B------:R-:W-:Y:S02]  /*5180*/  ISETP.GE.AND P6, PT, R75, R52, PT ;  /* 0x000000344b00720c */ /* 0x000fe40003fc6270 */
[----:B------:R-:W-:Y:S02]  /*5190*/  SEL R16, RZ, 0x4, P5 ;  /* 0x00000004ff107807 */ /* 0x000fe40002800000 */
[----:B------:R-:W-:-:S02]  /*51a0*/  IADD3 R94, P5, PT, R94, R56, RZ ;  /* 0x000000385e5e7210 */ /* 0x000fc40007fbe0ff */
[----:B------:R-:W-:Y:S02]  /*51b0*/  SEL R60, RZ, 0x4, P6 ;  /* 0x00000004ff3c7807 */ /* 0x000fe40003000000 */
[----:B------:R-:W-:Y:S01]  /*51c0*/  SEL R58, R58, RZ, P2 ;  /* 0x000000ff3a3a7207 */ /* 0x000fe20001000000 */
[--C-:B------:R-:W-:Y:S01]  /*51d0*/  IMAD.X R95, R95, 0x1, R54.reuse, P5 ;  /* 0x000000015f5f7824 */ /* 0x100fe200028e0636 */
[-C--:B------:R-:W-:Y:S01]  /*51e0*/  IADD3 R96, P6, PT, R96, R56.reuse, RZ ;  /* 0x0000003860607210 */ /* 0x080fe20007fde0ff */
[----:B------:R2:W-:Y:S01]  /*51f0*/  LDGSTS.E [R149+0xa008], desc[UR20][R82.64], P4 ;  /* 0x0a00800052957fae */ /* 0x0005e2000a1a1014 */
[----:B------:R-:W-:Y:S02]  /*5200*/  ISETP.NE.U32.AND P5, PT, R58, RZ, PT ;  /* 0x000000ff3a00720c */ /* 0x000fe40003fa5070 */
[----:B------:R-:W-:Y:S01]  /*5210*/  SEL R60, R60, RZ, P2 ;  /* 0x000000ff3c3c7207 */ /* 0x000fe20001000000 */
[----:B------:R-:W-:Y:S01]  /*5220*/  IMAD.X R97, R97, 0x1, R54, P6 ;  /* 0x0000000161617824 */ /* 0x000fe200030e0636 */
[----:B-1----:R-:W-:-:S02]  /*5230*/  IADD3 R86, P6, PT, R136, R56, RZ ;  /* 0x0000003888567210 */ /* 0x002fc40007fde0ff */
[----:B------:R-:W-:Y:S02]  /*5240*/  ISETP.NE.U32.AND P4, PT, R60, RZ, PT ;  /* 0x000000ff3c00720c */ /* 0x000fe40003f85070 */
[----:B------:R-:W-:Y:S01]  /*5250*/  SEL R16, R16, RZ, P2 ;  /* 0x000000ff10107207 */ /* 0x000fe20001000000 */
[--C-:B------:R-:W-:Y:S01]  /*5260*/  IMAD.X R87, R137, 0x1, R54.reuse, P6 ;  /* 0x0000000189577824 */ /* 0x100fe200030e0636 */
[-C--:B------:R-:W-:Y:S01]  /*5270*/  IADD3 R126, P6, PT, R126, R56.reuse, RZ ;  /* 0x000000387e7e7210 */ /* 0x080fe20007fde0ff */
[----:B--2---:R-:W-:Y:S02]  /*5280*/  IMAD.SHL.U32 R83, R79, 0x4, RZ ;  /* 0x000000044f537824 */ /* 0x004fe400078e00ff */
[----:B------:R1:W-:Y:S01]  /*5290*/  LDGSTS.E [R157+0xa000], desc[UR20][R90.64], P5 ;  /* 0x0a0000005a9d7fae */ /* 0x0003e2000a9a1014 */
[----:B------:R-:W-:Y:S01]  /*52a0*/  ISETP.NE.U32.AND P5, PT, R16, RZ, PT ;  /* 0x000000ff1000720c */ /* 0x000fe20003fa5070 */
[----:B------:R-:W-:Y:S01]  /*52b0*/  IMAD.X R127, R127, 0x1, R54, P6 ;  /* 0x000000017f7f7824 */ /* 0x000fe200030e0636 */
[----:B------:R-:W-:-:S02]  /*52c0*/  IADD3 R92, P6, PT, R92, R56, RZ ;  /* 0x000000385c5c7210 */ /* 0x000fc40007fde0ff */
[----:B------:R-:W-:Y:S01]  /*52d0*/  SHF.R.S32.HI R16, RZ, 0x1f, R79 ;  /* 0x0000001fff107819 */ /* 0x000fe2000001144f */
[----:B------:R2:W-:Y:S01]  /*52e0*/  LDGSTS.E [R157+0xa008], desc[UR20][R88.64], P4 ;  /* 0x0a008000589d7fae */ /* 0x0005e2000a1a1014 */
[----:B------:R-:W-:Y:S01]  /*52f0*/  ISETP.GE.AND P4, PT, R147, R52, PT ;  /* 0x000000349300720c */ /* 0x000fe20003f86270 */
[--C-:B------:R-:W-:Y:S01]  /*5300*/  IMAD.X R93, R93, 0x1, R54.reuse, P6 ;  /* 0x000000015d5d7824 */ /* 0x100fe200030e0636 */
[----:B------:R-:W-:Y:S02]  /*5310*/  IADD3 R128, P6, PT, R132, R56, RZ ;  /* 0x0000003884807210 */ /* 0x000fe40007fde0ff */
[----:B------:R-:W-:Y:S02]  /*5320*/  SEL R58, RZ, 0x4, P4 ;  /* 0x00000004ff3a7807 */ /* 0x000fe40002000000 */
[----:B------:R-:W-:Y:S01]  /*5330*/  ISETP.GE.AND P4, PT, R151, R52, PT ;  /* 0x000000349700720c */ /* 0x000fe20003f86270 */
[----:B------:R-:W-:Y:S01]  /*5340*/  IMAD.X R129, R133, 0x1, R54, P6 ;  /* 0x0000000185817824 */ /* 0x000fe200030e0636 */
[----:B------:R-:W-:Y:S01]  /*5350*/  SEL R58, R58, RZ, P2 ;  /* 0x000000ff3a3a7207 */ /* 0x000fe20001000000 */
[----:B------:R3:W-:Y:S01]  /*5360*/  LDGSTS.E [R159+0xa000], desc[UR20][R98.64], P5 ;  /* 0x0a000000629f7fae */ /* 0x0007e2000a9a1014 */
[----:B------:R-:W-:-:S02]  /*5370*/  SHF.L.U64.HI R85, R79, 0x2, R16 ;  /* 0x000000024f557819 */ /* 0x000fc40000010210 */
[-C--:B------:R-:W-:Y:S02]  /*5380*/  IADD3 R80, P6, PT, R80, R83.reuse, RZ ;  /* 0x0000005350507210 */ /* 0x080fe40007fde0ff */
[----:B-1----:R-:W-:Y:S02]  /*5390*/  IADD3 R90, P5, PT, R124, R56, RZ ;  /* 0x000000387c5a7210 */ /* 0x002fe40007fbe0ff */
[----:B------:R-:W-:Y:S01]  /*53a0*/  SEL R60, RZ, 0x4, P4 ;  /* 0x00000004ff3c7807 */ /* 0x000fe20002000000 */
[----:B------:R-:W-:Y:S01]  /*53b0*/  IMAD.X R81, R81, 0x1, R85, P6 ;  /* 0x0000000151517824 */ /* 0x000fe200030e0655 */
[----:B------:R-:W-:Y:S01]  /*53c0*/  ISETP.NE.U32.AND P4, PT, R58, RZ, PT ;  /* 0x000000ff3a00720c */ /* 0x000fe20003f85070 */
[----:B------:R-:W-:Y:S01]  /*53d0*/  IMAD.X R91, R125, 0x1, R54, P5 ;  /* 0x000000017d5b7824 */ /* 0x000fe200028e0636 */
[-C--:B--2---:R-:W-:Y:S02]  /*53e0*/  IADD3 R88, P5, PT, R100, R83.reuse, RZ ;  /* 0x0000005364587210 */ /* 0x084fe40007fbe0ff */
[----:B---3--:R-:W-:-:S02]  /*53f0*/  IADD3 R98, P6, PT, R104, R83, RZ ;  /* 0x0000005368627210 */ /* 0x008fc40007fde0ff */
[----:B------:R-:W-:Y:S01]  /*5400*/  SEL R60, R60, RZ, P2 ;  /* 0x000000ff3c3c7207 */ /* 0x000fe20001000000 */
[--C-:B------:R-:W-:Y:S01]  /*5410*/  IMAD.X R89, R101, 0x1, R85.reuse, P5 ;  /* 0x0000000165597824 */ /* 0x100fe200028e0655 */
[----:B------:R-:W-:Y:S01]  /*5420*/  IADD3 R100, P5, PT, R140, R83, RZ ;  /* 0x000000538c647210 */ /* 0x000fe20007fbe0ff */
[----:B------:R-:W-:Y:S01]  /*5430*/  IMAD.X R99, R105, 0x1, R85, P6 ;  /* 0x0000000169637824 */ /* 0x000fe200030e0655 */
[----:B------:R-:W-:-:S03]  /*5440*/  ISETP.NE.U32.AND P6, PT, R60, RZ, PT ;  /* 0x000000ff3c00720c */ /* 0x000fc60003fc5070 */
[----:B------:R1:W-:Y:S01]  /*5450*/  LDGSTS.E [R159+0xa008], desc[UR20][R96.64], P4 ;  /* 0x0a008000609f7fae */ /* 0x0003e2000a1a1014 */
[-C--:B------:R-:W-:Y:S01]  /*5460*/  ISETP.GE.AND P4, PT, R153, R52.reuse, PT ;  /* 0x000000349900720c */ /* 0x080fe20003f86270 */
[--C-:B------:R-:W-:Y:S01]  /*5470*/  IMAD.X R101, R141, 0x1, R85.reuse, P5 ;  /* 0x000000018d657824 */ /* 0x100fe200028e0655 */
[-C--:B------:R-:W-:Y:S02]  /*5480*/  IADD3 R104, P5, PT, R108, R83.reuse, RZ ;  /* 0x000000536c687210 */ /* 0x080fe40007fbe0ff */
[----:B------:R-:W-:Y:S02]  /*5490*/  SEL R58, RZ, 0x4, P4 ;  /* 0x00000004ff3a7807 */ /* 0x000fe40002000000 */
[----:B------:R-:W-:Y:S01]  /*54a0*/  ISETP.GE.AND P4, PT, R155, R52, PT ;  /* 0x000000349b00720c */ /* 0x000fe20003f86270 */
[----:B------:R-:W-:Y:S01]  /*54b0*/  IMAD.X R105, R109, 0x1, R85, P5 ;  /* 0x000000016d697824 */ /* 0x000fe200028e0655 */
[----:B------:R-:W-:Y:S01]  /*54c0*/  SEL R58, R58, RZ, P2 ;  /* 0x000000ff3a3a7207 */ /* 0x000fe20001000000 */
[----:B------:R2:W-:Y:S01]  /*54d0*/  LDGSTS.E [R28+0xa000], desc[UR20][R94.64], P6 ;  /* 0x0a0000005e1c7fae */ /* 0x0005e2000b1a1014 */
[----:B------:R-:W-:-:S02]  /*54e0*/  IADD3 R108, P5, PT, R112, R83, RZ ;  /* 0x00000053706c7210 */ /* 0x000fc40007fbe0ff */
[-C--:B------:R-:W-:Y:S02]  /*54f0*/  IADD3 R112, P6, PT, R116, R83.reuse, RZ ;  /* 0x0000005374707210 */ /* 0x080fe40007fde0ff */
[----:B------:R-:W-:Y:S01]  /*5500*/  SEL R60, RZ, 0x4, P4 ;  /* 0x00000004ff3c7807 */ /* 0x000fe20002000000 */
[--C-:B------:R-:W-:Y:S01]  /*5510*/  IMAD.X R109, R113, 0x1, R85.reuse, P5 ;  /* 0x00000001716d7824 */ /* 0x100fe200028e0655 */
[----:B------:R-:W-:Y:S01]  /*5520*/  ISETP.NE.U32.AND P4, PT, R58, RZ, PT ;  /* 0x000000ff3a00720c */ /* 0x000fe20003f85070 */
[--C-:B------:R-:W-:Y:S01]  /*5530*/  IMAD.X R113, R117, 0x1, R85.reuse, P6 ;  /* 0x0000000175717824 */ /* 0x100fe200030e0655 */
[-C--:B------:R-:W-:Y:S02]  /*5540*/  IADD3 R116, P6, PT, R134, R83.reuse, RZ ;  /* 0x0000005386747210 */ /* 0x080fe40007fde0ff */
[----:B------:R-:W-:Y:S02]  /*5550*/  SEL R60, R60, RZ, P2 ;  /* 0x000000ff3c3c7207 */ /* 0x000fe40001000000 */
[----:B-1----:R-:W-:Y:S01]  /*5560*/  IADD3 R96, P5, PT, R120, R83, RZ ;  /* 0x0000005378607210 */ /* 0x002fe20007fbe0ff */
[----:B------:R-:W-:Y:S01]  /*5570*/  IMAD.X R117, R135, 0x1, R85, P6 ;  /* 0x0000000187757824 */ /* 0x000fe200030e0655 */
[----:B------:R-:W-:-:S03]  /*5580*/  ISETP.NE.U32.AND P6, PT, R60, RZ, PT ;  /* 0x000000ff3c00720c */ /* 0x000fc60003fc5070 */
[----:B------:R-:W-:Y:S01]  /*5590*/  IMAD.X R97, R121, 0x1, R85, P5 ;  /* 0x0000000179617824 */ /* 0x000fe200028e0655 */
[----:B--2---:R-:W-:Y:S01]  /*55a0*/  IADD3 R94, P5, PT, R102, R83, RZ ;  /* 0x00000053665e7210 */ /* 0x004fe20007fbe0ff */
[----:B------:R1:W-:Y:S01]  /*55b0*/  LDGSTS.E [R28+0xa008], desc[UR20][R86.64], P4 ;  /* 0x0a008000561c7fae */ /* 0x0003e2000a1a1014 */
[----:B------:R-:W-:-:S03]  /*55c0*/  ISETP.GE.AND P4, PT, R161, R52, PT ;  /* 0x00000034a100720c */ /* 0x000fc60003f86270 */
[--C-:B------:R-:W-:Y:S01]  /*55d0*/  IMAD.X R95, R103, 0x1, R85.reuse, P5 ;  /* 0x00000001675f7824 */ /* 0x100fe200028e0655 */
[----:B------:R-:W-:Y:S02]  /*55e0*/  SEL R58, RZ, 0x4, P4 ;  /* 0x00000004ff3a7807 */ /* 0x000fe40002000000 */
[-C--:B------:R-:W-:Y:S01]  /*55f0*/  ISETP.GE.AND P4, PT, R163, R52.reuse, PT ;  /* 0x00000034a300720c */ /* 0x080fe20003f86270 */
[----:B------:R2:W-:Y:S01]  /*5600*/  LDGSTS.E [R32+0xa000], desc[UR20][R126.64], P6 ;  /* 0x0a0000007e207fae */ /* 0x0005e2000b1a1014 */
[-C--:B------:R-:W-:Y:S02]  /*5610*/  IADD3 R106, P6, PT, R106, R83.reuse, RZ ;  /* 0x000000536a6a7210 */ /* 0x080fe40007fde0ff */
[----:B------:R-:W-:Y:S02]  /*5620*/  SEL R60, RZ, 0x4, P4 ;  /* 0x00000004ff3c7807 */ /* 0x000fe40002000000 */
[----:B------:R-:W-:Y:S01]  /*5630*/  ISETP.GE.AND P4, PT, R165, R52, PT ;  /* 0x00000034a500720c */ /* 0x000fe20003f86270 */
[----:B------:R-:W-:Y:S01]  /*5640*/  IMAD.X R107, R107, 0x1, R85, P6 ;  /* 0x000000016b6b7824 */ /* 0x000fe200030e0655 */
[----:B-1----:R-:W-:-:S02]  /*5650*/  IADD3 R86, P6, PT, R110, R83, RZ ;  /* 0x000000536e567210 */ /* 0x002fc40007fde0ff */
[----:B------:R-:W-:Y:S02]  /*5660*/  SEL R28, RZ, 0x4, P4 ;  /* 0x00000004ff1c7807 */ /* 0x000fe40002000000 */
[----:B------:R-:W-:Y:S01]  /*5670*/  ISETP.GE.AND P4, PT, R6, R52, PT ;  /* 0x000000340600720c */ /* 0x000fe20003f86270 */
[--C-:B------:R-:W-:Y:S01]  /*5680*/  IMAD.X R87, R111, 0x1, R85.reuse, P6 ;  /* 0x000000016f577824 */ /* 0x100fe200030e0655 */
[----:B------:R-:W-:Y:S02]  /*5690*/  IADD3 R102, P5, PT, R142, R83, RZ ;  /* 0x000000538e667210 */ /* 0x000fe40007fbe0ff */
[----:B------:R-:W-:Y:S02]  /*56a0*/  SEL R58, R58, RZ, P2 ;  /* 0x000000ff3a3a7207 */ /* 0x000fe40001000000 */
[----:B------:R-:W-:Y:S01]  /*56b0*/  SEL R52, RZ, 0x4, P4 ;  /* 0x00000004ff347807 */ /* 0x000fe20002000000 */
[----:B------:R-:W-:Y:S01]  /*56c0*/  IMAD.X R103, R143, 0x1, R85, P5 ;  /* 0x000000018f677824 */ /* 0x000fe200028e0655 */
[----:B------:R-:W-:-:S02]  /*56d0*/  SEL R60, R60, RZ, P2 ;  /* 0x000000ff3c3c7207 */ /* 0x000fc40001000000 */
[----:B------:R-:W-:Y:S02]  /*56e0*/  SEL R28, R28, RZ, P2 ;  /* 0x000000ff1c1c7207 */ /* 0x000fe40001000000 */
[----:B------:R-:W-:Y:S02]  /*56f0*/  IADD3 R110, P6, PT, R114, R83, RZ ;  /* 0x00000053726e7210 */ /* 0x000fe40007fde0ff */
[----:B------:R-:W-:Y:S02]  /*5700*/  ISETP.NE.U32.AND P5, PT, R58, RZ, PT ;  /* 0x000000ff3a00720c */ /* 0x000fe40003fa5070 */
[----:B------:R-:W-:Y:S01]  /*5710*/  SEL R52, R52, RZ, P2 ;  /* 0x000000ff34347207 */ /* 0x000fe20001000000 */
[----:B------:R-:W-:Y:S01]  /*5720*/  IMAD.X R111, R115, 0x1, R85, P6 ;  /* 0x00000001736f7824 */ /* 0x000fe200030e0655 */
[----:B------:R-:W-:Y:S02]  /*5730*/  ISETP.NE.U32.AND P4, PT, R60, RZ, PT ;  /* 0x000000ff3c00720c */ /* 0x000fe40003f85070 */
[----:B------:R-:W-:-:S02]  /*5740*/  ISETP.NE.U32.AND P2, PT, R28, RZ, PT ;  /* 0x000000ff1c00720c */ /* 0x000fc40003f45070 */
[----:B------:R-:W-:-:S05]  /*5750*/  ISETP.NE.U32.AND P6, PT, R52, RZ, PT ;  /* 0x000000ff3400720c */ /* 0x000fca0003fc5070 */
[----:B------:R2:W-:Y:S01]  /*5760*/  LDGSTS.E [R32+0xa008], desc[UR20][R92.64], P5 ;  /* 0x0a0080005c207fae */ /* 0x0005e2000a9a1014 */
[----:B------:R-:W-:-:S03]  /*5770*/  IADD3 R114, P5, PT, R118, R83, RZ ;  /* 0x0000005376727210 */ /* 0x000fc60007fbe0ff */
[----:B------:R2:W-:Y:S01]  /*5780*/  LDGSTS.E [R38+0xa000], desc[UR20][R128.64], P4 ;  /* 0x0a00000080267fae */ /* 0x0005e2000a1a1014 */
[----:B------:R-:W-:Y:S01]  /*5790*/  ISETP.GE.AND P4, PT, R10, 0x40, PT ;  /* 0x000000400a00780c */ /* 0x000fe20003f86270 */
[----:B------:R-:W-:Y:S01]  /*57a0*/  IMAD.X R115, R119, 0x1, R85, P5 ;  /* 0x0000000177737824 */ /* 0x000fe200028e0655 */
[----:B------:R-:W-:Y:S01]  /*57b0*/  IADD3 R118, P5, PT, R122, R83, RZ ;  /* 0x000000537a767210 */ /* 0x000fe20007fbe0ff */
[----:B------:R2:W-:Y:S01]  /*57c0*/  LDGSTS.E [R38+0xa008], desc[UR20][R90.64], P2 ;  /* 0x0a0080005a267fae */ /* 0x0005e200091a1014 */
[----:B------:R-:W-:-:S03]  /*57d0*/  ISETP.GE.AND P2, PT, R10, 0x20, PT ;  /* 0x000000200a00780c */ /* 0x000fc60003f46270 */
[----:B------:R-:W0:Y:S01]  /*57e0*/  LDGDEPBAR ;  /* 0x00000000000079af */ /* 0x000e220000000000 */
[----:B------:R-:W-:-:S03]  /*57f0*/  IMAD.X R119, R123, 0x1, R85, P5 ;  /* 0x000000017b777824 */ /* 0x000fc600028e0655 */
        /* <DEDUP_REMOVED lines=16> */
[----:B------:R-:W0:Y:S01]  /*5900*/  LDGDEPBAR ;  /* 0x00000000000079af */ /* 0x000e220000000000 */
[----:B------:R-:W-:Y:S05]  /*5910*/  @!P4 BRA `(.L_x_7) ;  /* 0x000000180064c947 */ /* 0x000fea0003800000 */
[----:B--2---:R-:W-:Y:S01]  /*5920*/  SHF.R.S32.HI R46, RZ, 0x1f, R8 ;  /* 0x0000001fff2e7819 */ /* 0x004fe20000011408 */
[-C--:B------:R-:W-:Y:S01]  /*5930*/  IMAD R97, R165, R78.reuse, RZ ;  /* 0x0000004ea5617224 */ /* 0x080fe200078e02ff */
[C---:B------:R-:W-:Y:S01]  /*5940*/  IADD3 R110, P6, PT, R8.reuse, R67, RZ ;  /* 0x00000043086e7210 */ /* 0x040fe20007fde0ff */
[-C--:B------:R-:W-:Y:S01]  /*5950*/  IMAD R101, R161, R78.reuse, RZ ;  /* 0x0000004ea1657224 */ /* 0x080fe200078e02ff */
[C---:B------:R-:W-:Y:S01]  /*5960*/  IADD3 R106, P4, PT, R8.reuse, R63, RZ ;  /* 0x0000003f086a7210 */ /* 0x040fe20007f9e0ff */
[----:B------:R-:W-:Y:S01]  /*5970*/  IMAD R99, R155, R78, RZ ;  /* 0x0000004e9b637224 */ /* 0x000fe200078e02ff */
[-C--:B------:R-:W-:Y:S01]  /*5980*/  LEA.HI.X.SX32 R133, R67, R46.reuse, 0x1, P6 ;  /* 0x0000002e43857211 */ /* 0x080fe200030f0eff */
[----:B------:R-:W-:Y:S01]  /*5990*/  IMAD.MOV.U32 R96, RZ, RZ, RZ ;  /* 0x000000ffff607224 */ /* 0x000fe200078e00ff */
[C---:B------:R-:W-:Y:S01]  /*59a0*/  IADD3 R108, P5, PT, R8.reuse, R65, RZ ;  /* 0x00000041086c7210 */ /* 0x040fe20007fbe0ff */
[----:B------:R-:W-:Y:S01]  /*59b0*/  UMOV UR13, UR12 ;  /* 0x0000000c000d7c82 */ /* 0x000fe20008000000 */
[C---:B------:R-:W-:Y:S01]  /*59c0*/  IADD3 R89, P6, PT, R8.reuse, R61, RZ ;  /* 0x0000003d08597210 */ /* 0x040fe20007fde0ff */
[----:B------:R-:W-:Y:S01]  /*59d0*/  UMOV UR18, 0x1 ;  /* 0x0000000100127882 */ /* 0x000fe20000000000 */
[-C--:B------:R-:W-:Y:S01]  /*59e0*/  LEA.HI.X.SX32 R129, R63, R46.reuse, 0x1, P4 ;  /* 0x0000002e3f817211 */ /* 0x080fe200020f0eff */
[----:B------:R-:W-:Y:S01]  /*59f0*/  UMOV UR19, 0x5 ;  /* 0x0000000500137882 */ /* 0x000fe20000000000 */
[C---:B------:R-:W-:Y:S01]  /*5a00*/  IADD3 R76, P4, PT, R8.reuse, R57, RZ ;  /* 0x00000039084c7210 */ /* 0x040fe20007f9e0ff */
[----:B------:R-:W1:Y:S01]  /*5a10*/  LDC.64 R62, c[0x0][0x388] ;  /* 0x0000e200ff3e7b82 */ /* 0x000e620000000a00 */
[-C--:B------:R-:W-:Y:S01]  /*5a20*/  LEA.HI.X.SX32 R131, R65, R46.reuse, 0x1, P5 ;  /* 0x0000002e41837211 */ /* 0x080fe200028f0eff */
[----:B------:R-:W-:Y:S01]  /*5a30*/  UMOV UR5, URZ ;  /* 0x000000ff00057c82 */ /* 0x000fe20008000000 */
[-C--:B------:R-:W-:Y:S01]  /*5a40*/  LEA.HI.X.SX32 R104, R61, R46.reuse, 0x1, P6 ;  /* 0x0000002e3d687211 */ /* 0x080fe200030f0eff */
[----:B------:R-:W-:Y:S01]  /*5a50*/  UMOV UR6, URZ ;  /* 0x000000ff00067c82 */ /* 0x000fe20008000000 */
[C---:B------:R-:W-:Y:S01]  /*5a60*/  IADD3 R88, P5, PT, R8.reuse, R59, RZ ;  /* 0x0000003b08587210 */ /* 0x040fe20007fbe0ff */
[----:B------:R-:W-:Y:S01]  /*5a70*/  UMOV UR7, URZ ;  /* 0x000000ff00077c82 */ /* 0x000fe20008000000 */
[----:B------:R-:W-:Y:S01]  /*5a80*/  IADD3 R68, P6, PT, R8, R55, RZ ;  /* 0x0000003708447210 */ /* 0x000fe20007fde0ff */
[----:B------:R-:W2:Y:S01]  /*5a90*/  LDC.64 R60, c[0x0][0x380] ;  /* 0x0000e000ff3c7b82 */ /* 0x000ea20000000a00 */
[----:B------:R-:W-:-:S02]  /*5aa0*/  LEA.HI.X.SX32 R93, R57, R46, 0x1, P4 ;  /* 0x0000002e395d7211 */ /* 0x000fc400020f0eff */
[C---:B------:R-:W-:Y:S02]  /*5ab0*/  IADD3 R52, P4, PT, R8.reuse, R51, RZ ;  /* 0x0000003308347210 */ /* 0x040fe40007f9e0ff */
[-C--:B------:R-:W-:Y:S02]  /*5ac0*/  LEA.HI.X.SX32 R127, R59, R46.reuse, 0x1, P5 ;  /* 0x0000002e3b7f7211 */ /* 0x080fe400028f0eff */
[-C--:B------:R-:W-:Y:S02]  /*5ad0*/  LEA.HI.X.SX32 R55, R55, R46.reuse, 0x1, P6 ;  /* 0x0000002e37377211 */ /* 0x080fe400030f0eff */
[C---:B------:R-:W-:Y:S02]  /*5ae0*/  IADD3 R59, P5, PT, R8.reuse, R53, RZ ;  /* 0x00000035083b7210 */ /* 0x040fe40007fbe0ff */
[----:B------:R-:W-:Y:S02]  /*5af0*/  IADD3 R57, P6, PT, R8, R49, RZ ;  /* 0x0000003108397210 */ /* 0x000fe40007fde0ff */
[----:B------:R-:W-:-:S02]  /*5b00*/  LEA.HI.X.SX32 R51, R51, R46, 0x1, P4 ;  /* 0x0000002e33337211 */ /* 0x000fc400020f0eff */
[----:B------:R-:W-:Y:S02]  /*5b10*/  IADD3 R65, P4, PT, R8, R45, RZ ;  /* 0x0000002d08417210 */ /* 0x000fe40007f9e0ff */
[-C--:B------:R-:W-:Y:S01]  /*5b20*/  LEA.HI.X.SX32 R100, R53, R46.reuse, 0x1, P5 ;  /* 0x0000002e35647211 */ /* 0x080fe200028f0eff */
[----:B------:R-:W-:Y:S01]  /*5b30*/  IMAD.SHL.U32 R53, R52, 0x4, RZ ;  /* 0x0000000434357824 */ /* 0x000fe200078e00ff */
[-C--:B------:R-:W-:Y:S02]  /*5b40*/  LEA.HI.X.SX32 R80, R49, R46.reuse, 0x1, P6 ;  /* 0x0000002e31507211 */ /* 0x080fe400030f0eff */
[C---:B------:R-:W-:Y:S02]  /*5b50*/  IADD3 R32, P5, PT, R8.reuse, R47, RZ ;  /* 0x0000002f08207210 */ /* 0x040fe40007fbe0ff */
[----:B------:R-:W-:Y:S01]  /*5b60*/  IADD3 R28, P6, PT, R8, R43, RZ ;  /* 0x0000002b081c7210 */ /* 0x000fe20007fde0ff */
[----:B--2---:R-:W-:Y:S01]  /*5b70*/  IMAD.WIDE.U32 R48, R48, 0x18, R60 ;  /* 0x0000001830307825 */ /* 0x004fe200078e003c */
[----:B------:R-:W-:-:S02]  /*5b80*/  LEA.HI.X.SX32 R64, R45, R46, 0x1, P4 ;  /* 0x0000002e2d407211 */ /* 0x000fc400020f0eff */
[----:B------:R-:W-:Y:S01]  /*5b90*/  IADD3 R91, P4, PT, R8, R39, RZ ;  /* 0x00000027085b7210 */ /* 0x000fe20007f9e0ff */
[----:B------:R-:W-:Y:S01]  /*5ba0*/  IMAD.SHL.U32 R45, R68, 0x4, RZ ;  /* 0x00000004442d7824 */ /* 0x000fe200078e00ff */
[-C--:B------:R-:W-:Y:S01]  /*5bb0*/  LEA.HI.X.SX32 R81, R47, R46.reuse, 0x1, P5 ;  /* 0x0000002e2f517211 */ /* 0x080fe200028f0eff */
[----:B------:R-:W-:Y:S01]  /*5bc0*/  IMAD.SHL.U32 R61, R32, 0x4, RZ ;  /* 0x00000004203d7824 */ /* 0x000fe200078e00ff */
[-C--:B------:R-:W-:Y:S02]  /*5bd0*/  LEA.HI.X.SX32 R67, R43, R46.reuse, 0x1, P6 ;  /* 0x0000002e2b437211 */ /* 0x080fe400030f0eff */
[C---:B------:R-:W-:Y:S02]  /*5be0*/  IADD3 R87, P5, PT, R8.reuse, R41, RZ ;  /* 0x0000002908577210 */ /* 0x040fe40007fbe0ff */
[----:B------:R-:W-:Y:S02]  /*5bf0*/  IADD3 R95, P6, PT, R8, R35, RZ ;  /* 0x00000023085f7210 */ /* 0x000fe40007fde0ff */
[----:B------:R-:W-:Y:S01]  /*5c00*/  LEA.HI.X.SX32 R42, R39, R46, 0x1, P4 ;  /* 0x0000002e272a7211 */ /* 0x000fe200020f0eff */
[----:B-1----:R-:W-:Y:S01]  /*5c10*/  IMAD.WIDE.U32 R38, R79, 0x18, R62 ;  /* 0x000000184f267825 */ /* 0x002fe200078e003e */
[----:B------:R-:W-:-:S02]  /*5c20*/  SHF.R.S32.HI R8, RZ, 0x1f, R12 ;  /* 0x0000001fff087819 */ /* 0x000fc4000001140c */
[----:B------:R-:W-:Y:S01]  /*5c30*/  IADD3 R90, P4, PT, R12, R97, RZ ;  /* 0x000000610c5a7210 */ /* 0x000fe20007f9e0ff */
[----:B------:R-:W-:Y:S01]  /*5c40*/  IMAD.SHL.U32 R79, R28, 0x4, RZ ;  /* 0x000000041c4f7824 */ /* 0x000fe200078e00ff */
[-C--:B------:R-:W-:Y:S01]  /*5c50*/  LEA.HI.X.SX32 R58, R41, R46.reuse, 0x1, P5 ;  /* 0x0000002e293a7211 */ /* 0x080fe200028f0eff */
[----:B------:R-:W-:Y:S01]  /*5c60*/  IMAD R41, R16, 0x18, RZ ;  /* 0x0000001810297824 */ /* 0x000fe200078e02ff */
[----:B------:R-:W-:Y:S01]  /*5c70*/  LEA.HI.X.SX32 R46, R35, R46, 0x1, P6 ;  /* 0x0000002e232e7211 */ /* 0x000fe200030f0eff */
[----:B------:R-:W-:Y:S01]  /*5c80*/  IMAD R35, R163, R78, RZ ;  /* 0x0000004ea3237224 */ /* 0x000fe200078e02ff */
[C---:B------:R-:W-:Y:S02]  /*5c90*/  IADD3 R102, P5, PT, R12.reuse, R29, RZ ;  /* 0x0000001d0c667210 */ /* 0x040fe40007fbe0ff */
[----:B------:R-:W-:Y:S02]  /*5ca0*/  LEA.HI.X.SX32 R97, R97, R8, 0x1, P4 ;  /* 0x0000000861617211 */ /* 0x000fe400020f0eff */
[----:B------:R-:W-:-:S02]  /*5cb0*/  IADD3 R98, P6, PT, R12, R27, RZ ;  /* 0x0000001b0c627210 */ /* 0x000fc40007fde0ff */
[C---:B------:R-:W-:Y:S02]  /*5cc0*/  IADD3 R84, P4, PT, R12.reuse, R23, RZ ;  /* 0x000000170c547210 */ /* 0x040fe40007f9e0ff */
[-C--:B------:R-:W-:Y:S02]  /*5cd0*/  LEA.HI.X.SX32 R125, R29, R8.reuse, 0x1, P5 ;  /* 0x000000081d7d7211 */ /* 0x080fe400028f0eff */
[C---:B------:R-:W-:Y:S02]  /*5ce0*/  IADD3 R72, P5, PT, R12.reuse, R21, RZ ;  /* 0x000000150c487210 */ /* 0x040fe40007fbe0ff */
[-C--:B------:R-:W-:Y:S01]  /*5cf0*/  LEA.HI.X.SX32 R123, R27, R8.reuse, 0x1, P6 ;  /* 0x000000081b7b7211 */ /* 0x080fe200030f0eff */
[----:B------:R-:W-:Y:S01]  /*5d00*/  IMAD.SHL.U32 R27, R89, 0x4, RZ ;  /* 0x00000004591b7824 */ /* 0x000fe200078e00ff */
[----:B------:R-:W-:Y:S02]  /*5d10*/  LEA.HI.X.SX32 R121, R23, R8, 0x1, P4 ;  /* 0x0000000817797211 */ /* 0x000fe400020f0eff */
[----:B------:R-:W-:-:S02]  /*5d20*/  IADD3 R60, P6, PT, R12, R19, RZ ;  /* 0x000000130c3c7210 */ /* 0x000fc40007fde0ff */
[----:B------:R-:W-:Y:S02]  /*5d30*/  IADD3 R62, P4, PT, R12, R17, RZ ;  /* 0x000000110c3e7210 */ /* 0x000fe40007f9e0ff */
[-C--:B------:R-:W-:Y:S01]  /*5d40*/  LEA.HI.X.SX32 R119, R21, R8.reuse, 0x1, P5 ;  /* 0x0000000815777211 */ /* 0x080fe200028f0eff */
[----:B------:R-:W-:Y:S01]  /*5d50*/  IMAD.SHL.U32 R21, R106, 0x4, RZ ;  /* 0x000000046a157824 */ /* 0x000fe200078e00ff */
[----:B------:R-:W-:Y:S02]  /*5d60*/  IADD3 R66, P5, PT, R12, R15, RZ ;  /* 0x0000000f0c427210 */ /* 0x000fe40007fbe0ff */
[-C--:B------:R-:W-:Y:S02]  /*5d70*/  LEA.HI.X.SX32 R117, R19, R8.reuse, 0x1, P6 ;  /* 0x0000000813757211 */ /* 0x080fe400030f0eff */
[----:B------:R-:W-:Y:S01]  /*5d80*/  LEA.HI.X.SX32 R115, R17, R8, 0x1, P4 ;  /* 0x0000000811737211 */ /* 0x000fe200020f0eff */
[----:B------:R-:W-:Y:S01]  /*5d90*/  IMAD.SHL.U32 R17, R108, 0x4, RZ ;  /* 0x000000046c117824 */ /* 0x000fe200078e00ff */
[----:B------:R-:W-:-:S02]  /*5da0*/  IADD3 R70, P6, PT, R12, R13, RZ ;  /* 0x0000000d0c467210 */ /* 0x000fc40007fde0ff */
[C---:B------:R-:W-:Y:S02]  /*5db0*/  IADD3 R74, P4, PT, R12.reuse, R11, RZ ;  /* 0x0000000b0c4a7210 */ /* 0x040fe40007f9e0ff */
[-C--:B------:R-:W-:Y:S02]  /*5dc0*/  LEA.HI.X.SX32 R113, R15, R8.reuse, 0x1, P5 ;  /* 0x000000080f717211 */ /* 0x080fe400028f0eff */
[----:B------:R-:W-:Y:S02]  /*5dd0*/  SHF.R.S32.HI R43, RZ, 0x1f, R10 ;  /* 0x0000001fff2b7819 */ /* 0x000fe4000001140a */
[----:B------:R-:W-:Y:S02]  /*5de0*/  IADD3 R78, P5, PT, R12, R9, RZ ;  /* 0x000000090c4e7210 */ /* 0x000fe40007fbe0ff */
[-C--:B------:R-:W-:Y:S01]  /*5df0*/  LEA.HI.X.SX32 R111, R13, R8.reuse, 0x1, P6 ;  /* 0x000000080d6f7211 */ /* 0x080fe200030f0eff */
[----:B------:R-:W-:Y:S01]  /*5e00*/  IMAD.SHL.U32 R13, R110, 0x4, RZ ;  /* 0x000000046e0d7824 */ /* 0x000fe200078e00ff */
[----:B------:R-:W-:-:S02]  /*5e10*/  LEA.HI.X.SX32 R107, R11, R8, 0x1, P4 ;  /* 0x000000080b6b7211 */ /* 0x000fc400020f0eff */
[C---:B------:R-:W-:Y:S02]  /*5e20*/  IADD3 R82, P6, PT, R12.reuse, R7, RZ ;  /* 0x000000070c527210 */ /* 0x040fe40007fde0ff */
[----:B------:R-:W-:Y:S02]  /*5e30*/  IADD3 R94, P4, PT, R12, R35, RZ ;  /* 0x000000230c5e7210 */ /* 0x000fe40007f9e0ff */
[----:B------:R-:W-:Y:S01]  /*5e40*/  LEA.HI R92, R43, R10, RZ, 0x5 ;  /* 0x0000000a2b5c7211 */ /* 0x000fe200078f28ff */
[----:B------:R-:W-:Y:S01]  /*5e50*/  IMAD.MOV.U32 R10, RZ, RZ, R38 ;  /* 0x000000ffff0a7224 */ /* 0x000fe200078e0026 */
[-C--:B------:R-:W-:Y:S01]  /*5e60*/  LEA.HI.X.SX32 R105, R9, R8.reuse, 0x1, P5 ;  /* 0x0000000809697211 */ /* 0x080fe200028f0eff */
[----:B------:R-:W-:Y:S01]  /*5e70*/  IMAD.SHL.U32 R38, R98, 0x4, RZ ;  /* 0x0000000462267824 */ /* 0x000fe200078e00ff */
[-C--:B------:R-:W-:Y:S01]  /*5e80*/  LEA.HI.X.SX32 R103, R7, R8.reuse, 0x1, P6 ;  /* 0x0000000807677211 */ /* 0x080fe200030f0eff */
[----:B------:R-:W-:Y:S01]  /*5e90*/  IMAD R7, R50, 0x18, RZ ;  /* 0x0000001832077824 */ /* 0x000fe200078e02ff */
[----:B------:R-:W-:Y:S01]  /*5ea0*/  LEA.HI.X.SX32 R9, R35, R8, 0x1, P4 ;  /* 0x0000000823097211 */ /* 0x000fe200020f0eff */
[----:B------:R-:W-:Y:S01]  /*5eb0*/  IMAD.SHL.U32 R35, R88, 0x4, RZ ;  /* 0x0000000458237824 */ /* 0x000fe200078e00ff */
[----:B------:R-:W-:Y:S01]  /*5ec0*/  IADD3 R86, P5, PT, R12, R5, RZ ;  /* 0x000000050c567210 */ /* 0x000fe20007fbe0ff */
[----:B------:R-:W-:Y:S01]  /*5ed0*/  IMAD.SHL.U32 R50, R72, 0x4, RZ ;  /* 0x0000000448327824 */ /* 0x000fe200078e00ff */
[----:B------:R-:W-:-:S02]  /*5ee0*/  IADD3 R112, P4, PT, R12, R101, RZ ;  /* 0x000000650c707210 */ /* 0x000fc40007f9e0ff */
[----:B------:R-:W-:Y:S01]  /*5ef0*/  IADD3 R116, P6, PT, R12, R99, RZ ;  /* 0x000000630c747210 */ /* 0x000fe20007fde0ff */
[----:B------:R-:W-:Y:S01]  /*5f00*/  VIADD R12, R4, 0xffffff40 ;  /* 0xffffff40040c7836 */ /* 0x000fe20000000000 */
[----:B------:R-:W-:Y:S02]  /*5f10*/  SHF.R.S32.HI R4, RZ, 0x5, R92 ;  /* 0x00000005ff047819 */ /* 0x000fe4000001145c */
[-C--:B------:R-:W-:Y:S01]  /*5f20*/  LEA.HI.X.SX32 R109, R5, R8.reuse, 0x1, P5 ;  /* 0x00000008056d7211 */ /* 0x080fe200028f0eff */
[----:B------:R-:W-:Y:S01]  /*5f30*/  IMAD.IADD R5, R49, 0x1, R7 ;  /* 0x0000000131057824 */ /* 0x000fe200078e0207 */
[----:B------:R-:W-:Y:S01]  /*5f40*/  SHF.L.U64.HI R29, R88, 0x2, R127 ;  /* 0x00000002581d7819 */ /* 0x000fe2000001027f */
[----:B------:R-:W-:Y:S01]  /*5f50*/  IMAD.SHL.U32 R49, R59, 0x4, RZ ;  /* 0x000000043b317824 */ /* 0x000fe200078e00ff */
[-C--:B------:R-:W-:Y:S01]  /*5f60*/  LEA.HI.X.SX32 R101, R101, R8.reuse, 0x1, P4 ;  /* 0x0000000865657211 */ /* 0x080fe200020f0eff */
[----:B------:R-:W-:Y:S01]  /*5f70*/  IMAD.MOV.U32 R7, RZ, RZ, R48 ;  /* 0x000000ffff077224 */ /* 0x000fe200078e0030 */
[----:B------:R-:W-:Y:S01]  /*5f80*/  LEA.HI.X.SX32 R99, R99, R8, 0x1, P6 ;  /* 0x0000000863637211 */ /* 0x000fe200030f0eff */
[----:B------:R-:W-:Y:S01]  /*5f90*/  IMAD.IADD R8, R39, 0x1, R41 ;  /* 0x0000000127087824 */ /* 0x000fe200078e0229 */
[----:B------:R-:W-:Y:S01]  /*5fa0*/  SHF.L.U64.HI R88, R90, 0x2, R97 ;  /* 0x000000025a587819 */ /* 0x000fe20000010261 */
[----:B------:R-:W-:Y:S01]  /*5fb0*/  IMAD.SHL.U32 R41, R76, 0x4, RZ ;  /* 0x000000044c297824 */ /* 0x000fe200078e00ff */
[----:B------:R-:W-:Y:S01]  /*5fc0*/  SHF.L.U64.HI R47, R59, 0x2, R100 ;  /* 0x000000023b2f7819 */ /* 0x000fe20000010264 */
[----:B------:R-:W-:Y:S01]  /*5fd0*/  IMAD.SHL.U32 R90, R90, 0x4, RZ ;  /* 0x000000045a5a7824 */ /* 0x000fe200078e00ff */
[----:B------:R-:W-:-:S02]  /*5fe0*/  VIMNMX R97, PT, PT, R4, 0x2, !PT ;  /* 0x0000000204617848 */ /* 0x000fc40007fe0100 */
[----:B------:R-:W-:Y:S02]  /*5ff0*/  SHF.L.U64.HI R23, R89, 0x2, R104 ;  /* 0x0000000259177819 */ /* 0x000fe40000010268 */
[----:B------:R-:W-:Y:S02]  /*6000*/  SHF.L.U64.HI R39, R76, 0x2, R93 ;  /* 0x000000024c277819 */ /* 0x000fe4000001025d */
[----:B------:R-:W-:Y:S02]  /*6010*/  SHF.L.U64.HI R59, R32, 0x2, R81 ;  /* 0x00000002203b7819 */ /* 0x000fe40000010251 */
[----:B------:R-:W-:Y:S02]  /*6020*/  SHF.L.U64.HI R43, R68, 0x2, R55 ;  /* 0x00000002442b7819 */ /* 0x000fe40000010237 */
[----:B------:R-:W-:Y:S02]  /*6030*/  SHF.L.U64.HI R51, R52, 0x2, R51 ;  /* 0x0000000234337819 */ /* 0x000fe40000010233 */
[----:B------:R-:W-:Y:S01]  /*6040*/  SHF.L.U64.HI R81, R87, 0x2, R58 ;  /* 0x0000000257517819 */ /* 0x000fe2000001023a */
[----:B------:R-:W-:Y:S01]  /*6050*/  IMAD.SHL.U32 R58, R60, 0x4, RZ ;  /* 0x000000043c3a7824 */ /* 0x000fe200078e00ff */
[----:B------:R-:W-:Y:S01]  /*6060*/  SHF.L.U64.HI R89, R91, 0x2, R42 ;  /* 0x000000025b597819 */ /* 0x000fe2000001022a */
[----:B------:R-:W-:Y:S01]  /*6070*/  IMAD.SHL.U32 R87, R87, 0x4, RZ ;  /* 0x0000000457577824 */ /* 0x000fe200078e00ff */
[----:B------:R-:W-:Y:S01]  /*6080*/  SHF.L.U64.HI R93, R95, 0x2, R46 ;  /* 0x000000025f5d7819 */ /* 0x000fe2000001022e */
[----:B------:R-:W-:Y:S01]  /*6090*/  IMAD.SHL.U32 R46, R84, 0x4, RZ ;  /* 0x00000004542e7824 */ /* 0x000fe200078e00ff */
[----:B------:R-:W-:Y:S01]  /*60a0*/  SHF.L.U64.HI R11, R110, 0x2, R133 ;  /* 0x000000026e0b7819 */ /* 0x000fe20000010285 */
[----:B------:R-:W-:Y:S01]  /*60b0*/  IMAD.SHL.U32 R91, R91, 0x4, RZ ;  /* 0x000000045b5b7824 */ /* 0x000fe200078e00ff */
[C---:B------:R-:W-:Y:S01]  /*60c0*/  SHF.L.U64.HI R55, R57.reuse, 0x2, R80 ;  /* 0x0000000239377819 */ /* 0x040fe20000010250 */
[----:B------:R-:W-:Y:S01]  /*60d0*/  IMAD.SHL.U32 R57, R57, 0x4, RZ ;  /* 0x0000000439397824 */ /* 0x000fe200078e00ff */
[C---:B------:R-:W-:Y:S01]  /*60e0*/  SHF.L.U64.HI R63, R65.reuse, 0x2, R64 ;  /* 0x00000002413f7819 */ /* 0x040fe20000010240 */
[----:B------:R-:W-:Y:S01]  /*60f0*/  IMAD.SHL.U32 R65, R65, 0x4, RZ ;  /* 0x0000000441417824 */ /* 0x000fe200078e00ff */
[----:B------:R-:W-:Y:S01]  /*6100*/  SHF.L.U64.HI R42, R84, 0x2, R121 ;  /* 0x00000002542a7819 */ /* 0x000fe20000010279 */
[----:B------:R-:W-:Y:S01]  /*6110*/  IMAD.SHL.U32 R95, R95, 0x4, RZ ;  /* 0x000000045f5f7824 */ /* 0x000fe200078e00ff */
[----:B------:R-:W-:-:S02]  /*6120*/  SHF.L.U64.HI R48, R72, 0x2, R119 ;  /* 0x0000000248307819 */ /* 0x000fc40000010277 */
[----:B------:R-:W-:Y:S02]  /*6130*/  SHF.L.U64.HI R52, R60, 0x2, R117 ;  /* 0x000000023c347819 */ /* 0x000fe40000010275 */
[----:B------:R-:W-:Y:S01]  /*6140*/  SHF.L.U64.HI R92, R94, 0x2, R9 ;  /* 0x000000025e5c7819 */ /* 0x000fe20000010209 */
[----:B------:R-:W-:Y:S01]  /*6150*/  VIADD R9, R4, 0xfffffffa ;  /* 0xfffffffa04097836 */ /* 0x000fe20000000000 */
[----:B------:R-:W-:Y:S01]  /*6160*/  SHF.L.U64.HI R67, R28, 0x2, R67 ;  /* 0x000000021c437819 */ /* 0x000fe20000010243 */
[----:B------:R-:W-:Y:S01]  /*6170*/  IMAD.SHL.U32 R28, R102, 0x4, RZ ;  /* 0x00000004661c7824 */ /* 0x000fe200078e00ff */
[C---:B------:R-:W-:Y:S01]  /*6180*/  SHF.L.U64.HI R60, R62.reuse, 0x2, R115 ;  /* 0x000000023e3c7819 */ /* 0x040fe20000010273 */
        /* <DEDUP_REMOVED lines=13> */
[----:B------:R-:W-:Y:S01]  /*6260*/  SHF.L.U64.HI R110, R112, 0x2, R101 ;  /* 0x00000002706e7819 */ /* 0x000fe20000010265 */
[----:B------:R-:W-:Y:S01]  /*6270*/  IMAD.SHL.U32 R94, R94, 0x4, RZ ;  /* 0x000000045e5e7824 */ /* 0x000fe200078e00ff */
[----:B------:R-:W-:Y:S01]  /*6280*/  SHF.L.U64.HI R114, R116, 0x2, R99 ;  /* 0x0000000274727819 */ /* 0x000fe20000010263 */
[----:B------:R-:W-:Y:S01]  /*6290*/  IMAD.SHL.U32 R112, R112, 0x4, RZ ;  /* 0x0000000470707824 */ /* 0x000fe200078e00ff */
[----:B------:R-:W-:Y:S01]  /*62a0*/  SHF.L.U64.HI R15, R108, 0x2, R131 ;  /* 0x000000026c0f7819 */ /* 0x000fe20000010283 */
[----:B------:R-:W-:Y:S01]  /*62b0*/  IMAD.SHL.U32 R116, R116, 0x4, RZ ;  /* 0x0000000474747824 */ /* 0x000fe200078e00ff */
[----:B------:R-:W-:Y:S01]  /*62c0*/  SHF.L.U64.HI R19, R106, 0x2, R129 ;  /* 0x000000026a137819 */ /* 0x000fe20000010281 */
[----:B------:R-:W-:Y:S01]  /*62d0*/  VIADD R4, R97, 0xffffffff ;  /* 0xffffffff61047836 */ /* 0x000fe20000000000 */
[----:B------:R-:W-:-:S02]  /*62e0*/  SHF.L.U64.HI R16, R102, 0x2, R125 ;  /* 0x0000000266107819 */ /* 0x000fc4000001027d */
[----:B------:R-:W-:-:S07]  /*62f0*/  SHF.L.U64.HI R32, R98, 0x2, R123 ;  /* 0x0000000262207819 */ /* 0x000fce000001027b */
.L_x_10:
[----:B------:R-:W-:Y:S01]  /*6300*/  UIADD3 UR5, UPT, UPT, UR5, 0x1, URZ ;  /* 0x0000000105057890 */ /* 0x000fe2000fffe0ff */
[----:B------:R-:W-:-:S04]  /*6310*/  DEPBAR.LE SB0, 0x8 ;  /* 0x000082000000791a */ /* 0x000fc80000000000 */
[----:B------:R-:W-:Y:S01]  /*6320*/  ULEA UR12, UR18, UR10, 0x3 ;  /* 0x0000000a120c7291 */ /* 0x000fe2000f8e18ff */
[----:B------:R-:W-:Y:S01]  /*6330*/  IMAD.U32 R96, R96, -0x80000000, RZ ;  /* 0x8000000060607824 */ /* 0x000fe200078e00ff */
[----:B------:R-:W-:Y:S02]  /*6340*/  UISETP.GT.AND UP0, UPT, UR5, 0x5, UPT ;  /* 0x000000050500788c */ /* 0x000fe4000bf04270 */
[----:B------:R-:W-:Y:S02]  /*6350*/  UIADD3 UR12, UPT, UPT, UR12, 0x18000, URZ ;  /* 0x000180000c0c7890 */ /* 0x000fe4000fffe0ff */
[----:B------:R-:W-:Y:S01]  /*6360*/  USEL UR5, UR5, URZ, !UP0 ;  /* 0x000000ff05057287 */ /* 0x000fe2000c000000 */
[----:B------:R-:W-:Y:S06]  /*6370*/  BAR.SYNC.DEFER_BLOCKING 0x0 ;  /* 0x0000000000007b1d */ /* 0x000fec0000010000 */
[----:B---3--:R-:W-:Y:S05]  /*6380*/  @P3 BRA `(.L_x_8) ;  /* 0x00000000009c3947 */ /* 0x008fea0003800000 */
[----:B------:R-:W-:Y:S01]  /*6390*/  ULEA UR4, UR5, UR10, 0xd ;  /* 0x0000000a05047291 */ /* 0x000fe2000f8e68ff */
[----:B------:R-:W-:Y:S01]  /*63a0*/  UMOV UR8, URZ ;  /* 0x000000ff00087c82 */ /* 0x000fe20008000000 */
[----:B------:R-:W-:Y:S02]  /*63b0*/  UMOV UR9, URZ ;  /* 0x000000ff00097c82 */ /* 0x000fe40008000000 */
[----:B------:R-:W-:Y:S02]  /*63c0*/  USHF.R.U32.HI UR14, URZ, 0x4, UR4 ;  /* 0x00000004ff0e7899 */ /* 0x000fe40008011604 */
[----:B------:R-:W-:Y:S02]  /*63d0*/  UIADD3 UR4, UPT, UPT, UR4, 0xc000, URZ ;  /* 0x0000c00004047890 */ /* 0x000fe4000fffe0ff */
[----:B------:R-:W-:Y:S02]  /*63e0*/  USGXT.U32 UR14, UR14, 0xe ;  /* 0x0000000e0e0e789a */ /* 0x000fe40008000000 */
[----:B------:R-:W-:-:S02]  /*63f0*/  USHF.R.U32.HI UR4, URZ, 0x4, UR4 ;  /* 0x00000004ff047899 */ /* 0x000fc40008011604 */
[----:B------:R-:W-:Y:S02]  /*6400*/  UIADD3 UR24, UP0, UPT, UR14, 0x2, URZ ;  /* 0x000000020e187890 */ /* 0x000fe4000ff1e0ff */
[----:B------:R-:W-:Y:S02]  /*6410*/  USGXT.U32 UR16, UR4, 0xe ;  /* 0x0000000e0410789a */ /* 0x000fe40008000000 */
[----:B------:R-:W-:Y:S01]  /*6420*/  UIADD3 UR28, UP1, UPT, UR24, 0x2, URZ ;  /* 0x00000002181c7890 */ /* 0x000fe2000ff3e0ff */
[----:B------:R-:W-:Y:S01]  /*6430*/  UMOV UR4, URZ ;  /* 0x000000ff00047c82 */ /* 0x000fe20008000000 */
[----:B------:R-:W-:Y:S01]  /*6440*/  UMOV UR34, 0x0 ;  /* 0x0000000000227882 */ /* 0x000fe20000000000 */
[----:B------:R-:W-:Y:S02]  /*6450*/  UIADD3.X UR25, UPT, UPT, UR4, 0x40004040, URZ, UP0, !UPT ;  /* 0x4000404004197890 */ /* 0x000fe400087fe4ff */
[----:B------:R-:W-:Y:S02]  /*6460*/  UIADD3 UR26, UP0, UPT, UR16, 0x2, URZ ;  /* 0x00000002101a7890 */ /* 0x000fe4000ff1e0ff */
[----:B------:R-:W-:-:S02]  /*6470*/  UIADD3.X UR29, UPT, UPT, UR25, URZ, URZ, UP1, !UPT ;  /* 0x000000ff191d7290 */ /* 0x000fc40008ffe4ff */
[----:B------:R-:W-:Y:S02]  /*6480*/  UIADD3.X UR27, UPT, UPT, UR8, 0x40004040, URZ, UP0, !UPT ;  /* 0x40004040081b7890 */ /* 0x000fe400087fe4ff */
[----:B------:R-:W-:Y:S01]  /*6490*/  UIADD3 UR30, UP0, UPT, UR24, 0x4, URZ ;  /* 0x00000004181e7890 */ /* 0x000fe2000ff1e0ff */
[----:B------:R-:W-:Y:S01]  /*64a0*/  UMOV UR8, UR12 ;  /* 0x0000000c00087c82 */ /* 0x000fe20008000000 */
[----:B------:R-:W-:Y:S01]  /*64b0*/  UMOV UR35, 0x4100910 ;  /* 0x0410091000237882 */ /* 0x000fe20000000000 */
[----:B------:R-:W-:Y:S01]  /*64c0*/  UMOV UR4, UR8 ;  /* 0x0000000800047c82 */ /* 0x000fe20008000000 */
[----:B------:R-:W-:Y:S02]  /*64d0*/  UIADD3 UR8, UP1, UPT, UR26, 0x2, URZ ;  /* 0x000000021a087890 */ /* 0x000fe4000ff3e0ff */
[----:B------:R-:W-:Y:S02]  /*64e0*/  UIADD3.X UR31, UPT, UPT, UR25, URZ, URZ, UP0, !UPT ;  /* 0x000000ff191f7290 */ /* 0x000fe400087fe4ff */
[----:B------:R-:W-:-:S02]  /*64f0*/  UIADD3 UR32, UP0, UPT, UR26, 0x4, URZ ;  /* 0x000000041a207890 */ /* 0x000fc4000ff1e0ff */
[----:B------:R-:W-:Y:S02]  /*6500*/  UIADD3.X UR9, UPT, UPT, UR27, URZ, URZ, UP1, !UPT ;  /* 0x000000ff1b097290 */ /* 0x000fe40008ffe4ff */
[----:B------:R-:W-:Y:S01]  /*6510*/  UIADD3.X UR33, UPT, UPT, UR27, URZ, URZ, UP0, !UPT ;  /* 0x000000ff1b217290 */ /* 0x000fe200087fe4ff */
[----:B------:R-:W-:Y:S01]  /*6520*/  UMOV UR15, 0x40004040 ;  /* 0x40004040000f7882 */ /* 0x000fe20000000000 */
[----:B------:R-:W-:Y:S01]  /*6530*/  UMOV UR17, 0x40004040 ;  /* 0x4000404000117882 */ /* 0x000fe20000000000 */
[----:B------:R-:W-:Y:S01]  /*6540*/  UMOV UR36, 0x0 ;  /* 0x0000000000247882 */ /* 0x000fe20000000000 */
[----:B------:R-:W-:Y:S01]  /*6550*/  UMOV UR37, 0x4100910 ;  /* 0x0410091000257882 */ /* 0x000fe20000000000 */
[----:B------:R-:W-:Y:S01]  /*6560*/  UMOV UR38, 0x0 ;  /* 0x0000000000267882 */ /* 0x000fe20000000000 */
[----:B------:R-:W-:Y:S01]  /*6570*/  UMOV UR39, 0x4100910 ;  /* 0x0410091000277882 */ /* 0x000fe20000000000 */
[----:B------:R1:W-:Y:S01]  /*6580*/  UTCHMMA gdesc[UR14], gdesc[UR16], tmem[UR22], tmem[UR34], idesc[UR35], UPT ;  /* 0x00ff22100e0075ea */ /* 0x0003e2000b800016 */
[----:B------:R-:W-:Y:S01]  /*6590*/  UMOV UR40, 0x0 ;  /* 0x0000000000287882 */ /* 0x000fe20000000000 */
[----:B------:R-:W-:Y:S01]  /*65a0*/  UMOV UR41, 0x4100910 ;  /* 0x0410091000297882 */ /* 0x000fe20000000000 */
[----:B------:R1:W-:Y:S01]  /*65b0*/  UTCHMMA gdesc[UR24], gdesc[UR26], tmem[UR22], tmem[UR36], idesc[UR37], UPT ;  /* 0x00ff241a180075ea */ /* 0x0003e2000b800016 */
[----:B------:R1:W-:Y:S01]  /*65c0*/  UTCHMMA gdesc[UR28], gdesc[UR8], tmem[UR22], tmem[UR38], idesc[UR39], UPT ;  /* 0x00ff26081c0075ea */ /* 0x0003e2000b800016 */
[----:B------:R1:W-:Y:S01]  /*65d0*/  UTCHMMA gdesc[UR30], gdesc[UR32], tmem[UR22], tmem[UR40], idesc[UR41], UPT ;  /* 0x00ff28201e0075ea */ /* 0x0003e2000b800016 */
[----:B------:R1:W-:Y:S01]  /*65e0*/  UTCBAR [UR4], URZ ;  /* 0x000000ff040073e9 */ /* 0x0003e200080000ff */
[----:B------:R-:W-:Y:S01]  /*65f0*/  NOP ;  /* 0x0000000000007918 */ /* 0x000fe20000000000 */
.L_x_8:
[----:B------:R-:W2:Y:S01]  /*6600*/  SYNCS.PHASECHK.TRANS64.TRYWAIT P4, [UR13], R96 ;  /* 0x00000060ff0075a7 */ /* 0x000ea2000808110d */
[----:B------:R-:W-:Y:S01]  /*6610*/  ISETP.LE.AND P5, PT, R9, UR7, PT ;  /* 0x0000000709007c0c */ /* 0x000fe2000bfa3270 */
[----:B-1----:R-:W-:Y:S01]  /*6620*/  UMOV UR4, UR6 ;  /* 0x0000000600047c82 */ /* 0x002fe20008000000 */
[----:B--2---:R-:W-:Y:S11]  /*6630*/  @!P4 BRA `(.L_x_9) ;  /* 0x000000200018c947 */ /* 0x004ff60003800000 */
.L_x_16:
[----:B------:R-:W-:Y:S01]  /*6640*/  BAR.SYNC.DEFER_BLOCKING 0x0 ;  /* 0x0000000000007b1d */ /* 0x000fe20000010000 */
[----:B------:R-:W-:Y:S01]  /*6650*/  ISETP.GE.AND P4, PT, R3, R12, PT ;  /* 0x0000000c0300720c */ /* 0x000fe20003f86270 */
[----:B------:R-:W-:Y:S02]  /*6660*/  UIADD3 UR19, UPT, UPT, UR19, 0x1, URZ ;  /* 0x0000000113137890 */ /* 0x000fe4000fffe0ff */
[----:B------:R-:W-:Y:S01]  /*6670*/  UIADD3 UR7, UPT, UPT, UR7, 0x1, URZ ;  /* 0x0000000107077890 */ /* 0x000fe2000fffe0ff */
[----:B------:R-:W-:Y:S01]  /*6680*/  SEL R96, RZ, 0x4, P4 ;  /* 0x00000004ff607807 */ /* 0x000fe20002000000 */
[----:B------:R-:W-:Y:S01]  /*6690*/  UISETP.GT.AND UP0, UPT, UR19, 0x5, UPT ;  /* 0x000000051300788c */ /* 0x000fe2000bf04270 */
[----:B------:R-:W-:Y:S01]  /*66a0*/  IADD3 R100, P4, PT, R7, R86, RZ ;  /* 0x0000005607647210 */ /* 0x000fe20007f9e0ff */
[----:B------:R-:W-:Y:S01]  /*66b0*/  UIADD3 UR18, UPT, UPT, UR18, 0x1, URZ ;  /* 0x0000000112127890 */ /* 0x000fe2000fffe0ff */
[----:B------:R-:W-:Y:S01]  /*66c0*/  SEL R96, R96, RZ, !P5 ;  /* 0x000000ff60607207 */ /* 0x000fe20006800000 */
[----:B------:R-:W-:-:S02]  /*66d0*/  USEL UR19, UR19, URZ, !UP0 ;  /* 0x000000ff13137287 */ /* 0x000fc4000c000000 */
[----:B------:R-:W-:Y:S01]  /*66e0*/  IMAD.X R101, R5, 0x1, R84, P4 ;  /* 0x0000000105657824 */ /* 0x000fe200020e0654 */
[----:B------:R-:W-:Y:S01]  /*66f0*/  ISETP.NE.U32.AND P6, PT, R96, RZ, PT ;  /* 0x000000ff6000720c */ /* 0x000fe20003fc5070 */
[----:B------:R-:W-:Y:S01]  /*6700*/  ULEA UR6, UR19, UR10, 0xd ;  /* 0x0000000a13067291 */ /* 0x000fe2000f8e68ff */
[----:B------:R-:W-:Y:S01]  /*6710*/  ISETP.GE.AND P4, PT, R25, R12, PT ;  /* 0x0000000c1900720c */ /* 0x000fe20003f86270 */
[----:B------:R-:W-:Y:S01]  /*6720*/  UISETP.GT.AND UP0, UPT, UR18, 0x1, UPT ;  /* 0x000000011200788c */ /* 0x000fe2000bf04270 */
[----:B------:R-:W-:Y:S02]  /*6730*/  UMOV UR13, UR12 ;  /* 0x0000000c000d7c82 */ /* 0x000fe40008000000 */
[----:B------:R-:W-:Y:S01]  /*6740*/  SEL R96, RZ, 0x4, P4 ;  /* 0x00000004ff607807 */ /* 0x000fe20002000000 */
[----:B------:R-:W-:Y:S01]  /*6750*/  VIADD R103, R14, UR6 ;  /* 0x000000060e677c36 */ /* 0x000fe20008000000 */
[----:B------:R-:W-:Y:S01]  /*6760*/  IADD3 R98, P4, PT, R7, R82, RZ ;  /* 0x0000005207627210 */ /* 0x000fe20007f9e0ff */
[----:B------:R-:W-:Y:S01]  /*6770*/  VIADD R105, R18, UR6 ;  /* 0x0000000612697c36 */ /* 0x000fe20008000000 */
[----:B------:R-:W-:Y:S01]  /*6780*/  SEL R96, R96, RZ, !P5 ;  /* 0x000000ff60607207 */ /* 0x000fe20006800000 */
[----:B------:R-:W-:Y:S01]  /*6790*/  VIADD R107, R30, UR6 ;  /* 0x000000061e6b7c36 */ /* 0x000fe20008000000 */
[----:B------:R-:W-:Y:S01]  /*67a0*/  USEL UR18, UR18, URZ, !UP0 ;  /* 0x000000ff12127287 */ /* 0x000fe2000c000000 */
[----:B------:R-:W-:Y:S01]  /*67b0*/  @!PT LDS RZ, [RZ] ;  /* 0x00000000fffff984 */ /* 0x000fe20000000800 */
[----:B------:R-:W-:Y:S01]  /*67c0*/  @!PT LDS RZ, [RZ] ;  /* 0x00000000fffff984 */ /* 0x000fe20000000800 */
[----:B------:R-:W-:Y:S01]  /*67d0*/  @!PT LDS RZ, [RZ] ;  /* 0x00000000fffff984 */ /* 0x000fe20000000800 */
[----:B------:R1:W-:Y:S01]  /*67e0*/  LDGSTS.E [R103], desc[UR20][R100.64], P6 ;  /* 0x0000000064677fae */ /* 0x0003e2000b1a1014 */
[----:B------:R-:W-:Y:S01]  /*67f0*/  ISETP.NE.U32.AND P6, PT, R96, RZ, PT ;  /* 0x000000ff6000720c */ /* 0x000fe20003fc5070 */
[----:B------:R-:W-:Y:S01]  /*6800*/  IMAD.X R99, R5, 0x1, R80, P4 ;  /* 0x0000000105637824 */ /* 0x000fe200020e0650 */
[----:B------:R-:W-:Y:S01]  /*6810*/  ISETP.GE.AND P4, PT, R31, R12, PT ;  /* 0x0000000c1f00720c */ /* 0x000fe20003f86270 */
[----:B------:R-:W-:-:S02]  /*6820*/  VIADD R111, R40, UR6 ;  /* 0x00000006286f7c36 */ /* 0x000fc40008000000 */
[----:B------:R-:W-:Y:S01]  /*6830*/  VIADD R113, R44, UR6 ;  /* 0x000000062c717c36 */ /* 0x000fe20008000000 */
[----:B------:R-:W-:-:S04]  /*6840*/  SEL R96, RZ, 0x4, P4 ;  /* 0x00000004ff607807 */ /* 0x000fc80002000000 */
[----:B------:R-:W-:Y:S02]  /*6850*/  SEL R97, R96, RZ, !P5 ;  /* 0x000000ff60617207 */ /* 0x000fe40006800000 */
[----:B------:R-:W-:Y:S01]  /*6860*/  IADD3 R96, P4, PT, R7, R78, RZ ;  /* 0x0000004e07607210 */ /* 0x000fe20007f9e0ff */
[----:B------:R2:W-:Y:S01]  /*6870*/  LDGSTS.E [R103+0x8], desc[UR20][R98.64], P6 ;  /* 0x0000800062677fae */ /* 0x0005e2000b1a1014 */
[----:B------:R-:W-:-:S03]  /*6880*/  ISETP.NE.U32.AND P6, PT, R97, RZ, PT ;  /* 0x000000ff6100720c */ /* 0x000fc60003fc5070 */
[----:B------:R-:W-:Y:S01]  /*6890*/  IMAD.X R97, R5, 0x1, R76, P4 ;  /* 0x0000000105617824 */ /* 0x000fe200020e064c */
[----:B------:R-:W-:-:S04]  /*68a0*/  ISETP.GE.AND P4, PT, R33, R12, PT ;  /* 0x0000000c2100720c */ /* 0x000fc80003f86270 */
[----:B-1----:R-:W-:Y:S01]  /*68b0*/  SEL R100, RZ, 0x4, P4 ;  /* 0x00000004ff647807 */ /* 0x002fe20002000000 */
[----:B--2---:R-:W-:-:S03]  /*68c0*/  VIADD R103, R20, UR6 ;  /* 0x0000000614677c36 */ /* 0x004fc60008000000 */
[----:B------:R-:W-:Y:S01]  /*68d0*/  SEL R101, R100, RZ, !P5 ;  /* 0x000000ff64657207 */ /* 0x000fe20006800000 */
[----:B------:R1:W-:Y:S01]  /*68e0*/  LDGSTS.E [R105], desc[UR20][R96.64], P6 ;  /* 0x0000000060697fae */ /* 0x0003e2000b1a1014 */
[----:B------:R-:W-:Y:S02]  /*68f0*/  IADD3 R100, P4, PT, R7, R74, RZ ;  /* 0x0000004a07647210 */ /* 0x000fe40007f9e0ff */
[----:B------:R-:W-:-:S03]  /*6900*/  ISETP.NE.U32.AND P6, PT, R101, RZ, PT ;  /* 0x000000ff6500720c */ /* 0x000fc60003fc5070 */
[----:B------:R-:W-:Y:S01]  /*6910*/  IMAD.X R101, R5, 0x1, R72, P4 ;  /* 0x0000000105657824 */ /* 0x000fe200020e0648 */
[----:B------:R-:W-:-:S04]  /*6920*/  ISETP.GE.AND P4, PT, R69, R12, PT ;  /* 0x0000000c4500720c */ /* 0x000fc80003f86270 */
[----:B------:R-:W-:-:S04]  /*6930*/  SEL R98, RZ, 0x4, P4 ;  /* 0x00000004ff627807 */ /* 0x000fc80002000000 */
[----:B------:R-:W-:Y:S01]  /*6940*/  SEL R99, R98, RZ, !P5 ;  /* 0x000000ff62637207 */ /* 0x000fe20006800000 */
[----:B------:R2:W-:Y:S01]  /*6950*/  LDGSTS.E [R105+0x8], desc[UR20][R100.64], P6 ;  /* 0x0000800064697fae */ /* 0x0005e2000b1a1014 */
[----:B------:R-:W-:Y:S02]  /*6960*/  IADD3 R98, P4, PT, R7, R70, RZ ;  /* 0x0000004607627210 */ /* 0x000fe40007f9e0ff */
        /* <DEDUP_REMOVED lines=48> */
[----:B-1----:R-:W-:-:S04]  /*6c70*/  SEL R96, RZ, 0x4, P4 ;  /* 0x00000004ff607807 */ /* 0x002fc80002000000 */
[----:B------:R-:W-:Y:S01]  /*6c80*/  SEL R97, R96, RZ, !P5 ;  /* 0x000000ff60617207 */ /* 0x000fe20006800000 */
[----:B------:R1:W-:Y:S01]  /*6c90*/  LDGSTS.E [R105], desc[UR20][R98.64], P6 ;  /* 0x0000000062697fae */ /* 0x0003e2000b1a1014 */
[----:B------:R-:W-:Y:S02]  /*6ca0*/  IADD3 R96, P4, PT, R7, R28, RZ ;  /* 0x0000001c07607210 */ /* 0x000fe40007f9e0ff */
[----:B------:R-:W-:-:S03]  /*6cb0*/  ISETP.NE.U32.AND P6, PT, R97, RZ, PT ;  /* 0x000000ff6100720c */ /* 0x000fc60003fc5070 */
[----:B------:R-:W-:Y:S01]  /*6cc0*/  IMAD.X R97, R5, 0x1, R16, P4 ;  /* 0x0000000105617824 */ /* 0x000fe200020e0610 */
[----:B------:R-:W-:-:S04]  /*6cd0*/  ISETP.GE.AND P4, PT, R155, R12, PT ;  /* 0x0000000c9b00720c */ /* 0x000fc80003f86270 */
[----:B--2---:R-:W-:Y:S02]  /*6ce0*/  SEL R100, RZ, 0x4, P4 ;  /* 0x00000004ff647807 */ /* 0x004fe40002000000 */
[----:B------:R-:W-:Y:S02]  /*6cf0*/  IADD3 R102, P4, PT, R7, R116, RZ ;  /* 0x0000007407667210 */ /* 0x000fe40007f9e0ff */
[----:B------:R-:W-:Y:S01]  /*6d00*/  SEL R100, R100, RZ, !P5 ;  /* 0x000000ff64647207 */ /* 0x000fe20006800000 */
[----:B------:R2:W-:Y:S02]  /*6d10*/  LDGSTS.E [R105+0x8], desc[UR20][R96.64], P6 ;  /* 0x0000800060697fae */ /* 0x0005e4000b1a1014 */
[----:B------:R-:W-:Y:S01]  /*6d20*/  IMAD.X R103, R5, 0x1, R114, P4 ;  /* 0x0000000105677824 */ /* 0x000fe200020e0672 */
[----:B------:R-:W-:Y:S02]  /*6d30*/  ISETP.NE.U32.AND P6, PT, R100, RZ, PT ;  /* 0x000000ff6400720c */ /* 0x000fe40003fc5070 */
[----:B------:R-:W-:-:S04]  /*6d40*/  ISETP.GE.AND P4, PT, R161, R12, PT ;  /* 0x0000000ca100720c */ /* 0x000fc80003f86270 */
[----:B-1----:R-:W-:Y:S02]  /*6d50*/  SEL R98, RZ, 0x4, P4 ;  /* 0x00000004ff627807 */ /* 0x002fe40002000000 */
[----:B------:R-:W-:Y:S01]  /*6d60*/  IADD3 R100, P4, PT, R7, R112, RZ ;  /* 0x0000007007647210 */ /* 0x000fe20007f9e0ff */
[----:B--2---:R-:W-:Y:S01]  /*6d70*/  VIADD R105, R34, UR6 ;  /* 0x0000000622697c36 */ /* 0x004fe20008000000 */
[----:B------:R-:W-:Y:S01]  /*6d80*/  SEL R98, R98, RZ, !P5 ;  /* 0x000000ff62627207 */ /* 0x000fe20006800000 */
[----:B------:R-:W-:Y:S02]  /*6d90*/  USEL UR6, URZ, 0x1, !UP0 ;  /* 0x00000001ff067887 */ /* 0x000fe4000c000000 */
[----:B------:R1:W-:Y:S01]  /*6da0*/  LDGSTS.E [R107], desc[UR20][R102.64], P6 ;  /* 0x00000000666b7fae */ /* 0x0003e2000b1a1014 */
[----:B------:R-:W-:Y:S01]  /*6db0*/  ISETP.NE.U32.AND P6, PT, R98, RZ, PT ;  /* 0x000000ff6200720c */ /* 0x000fe20003fc5070 */
[----:B------:R-:W-:Y:S01]  /*6dc0*/  IMAD.X R101, R5, 0x1, R110, P4 ;  /* 0x0000000105657824 */ /* 0x000fe200020e066e */
[----:B------:R-:W-:Y:S01]  /*6dd0*/  IADD3 R98, P4, PT, R7, R94, RZ ;  /* 0x0000005e07627210 */ /* 0x000fe20007f9e0ff */
[----:B------:R-:W-:-:S04]  /*6de0*/  ULOP3.LUT UR6, UR4, UR6, URZ, 0x3c, !UPT ;  /* 0x0000000604067292 */ /* 0x000fc8000f8e3cff */
[----:B------:R-:W-:Y:S01]  /*6df0*/  IMAD.X R99, R5, 0x1, R92, P4 ;  /* 0x0000000105637824 */ /* 0x000fe200020e065c */
[----:B------:R-:W-:-:S04]  /*6e00*/  ISETP.GE.AND P4, PT, R163, R12, PT ;  /* 0x0000000ca300720c */ /* 0x000fc80003f86270 */
[----:B------:R-:W-:Y:S01]  /*6e10*/  SEL R97, RZ, 0x4, P4 ;  /* 0x00000004ff617807 */ /* 0x000fe20002000000 */
[----:B------:R2:W-:Y:S01]  /*6e20*/  LDGSTS.E [R107+0x8], desc[UR20][R100.64], P6 ;  /* 0x00008000646b7fae */ /* 0x0005e2000b1a1014 */
[----:B------:R-:W-:Y:S02]  /*6e30*/  ISETP.GE.AND P4, PT, R165, R12, PT ;  /* 0x0000000ca500720c */ /* 0x000fe40003f86270 */
[----:B------:R-:W-:Y:S02]  /*6e40*/  IADD3 R96, P6, PT, R7, R90, RZ ;  /* 0x0000005a07607210 */ /* 0x000fe40007fde0ff */
[----:B-1----:R-:W-:Y:S02]  /*6e50*/  SEL R102, RZ, 0x4, P4 ;  /* 0x00000004ff667807 */ /* 0x002fe40002000000 */
[----:B------:R-:W-:Y:S01]  /*6e60*/  SEL R104, R97, RZ, !P5 ;  /* 0x000000ff61687207 */ /* 0x000fe20006800000 */
[----:B------:R-:W-:Y:S01]  /*6e70*/  IMAD.X R97, R5, 0x1, R88, P6 ;  /* 0x0000000105617824 */ /* 0x000fe200030e0658 */
[----:B------:R-:W-:Y:S01]  /*6e80*/  ISETP.GE.AND P4, PT, R6, R12, PT ;  /* 0x0000000c0600720c */ /* 0x000fe20003f86270 */
[----:B------:R-:W-:Y:S01]  /*6e90*/  VIADD R12, R12, 0xffffffe0 ;  /* 0xffffffe00c0c7836 */ /* 0x000fe20000000000 */
[----:B------:R-:W-:-:S02]  /*6ea0*/  SEL R102, R102, RZ, !P5 ;  /* 0x000000ff66667207 */ /* 0x000fc40006800000 */
[----:B------:R-:W-:Y:S02]  /*6eb0*/  ISETP.NE.U32.AND P6, PT, R104, RZ, PT ;  /* 0x000000ff6800720c */ /* 0x000fe40003fc5070 */
[----:B------:R-:W-:Y:S02]  /*6ec0*/  SEL R103, RZ, 0x4, P4 ;  /* 0x00000004ff677807 */ /* 0x000fe40002000000 */
[----:B------:R-:W-:Y:S02]  /*6ed0*/  ISETP.NE.U32.AND P4, PT, R102, RZ, PT ;  /* 0x000000ff6600720c */ /* 0x000fe40003f85070 */
[----:B------:R-:W-:-:S04]  /*6ee0*/  SEL R103, R103, RZ, !P5 ;  /* 0x000000ff67677207 */ /* 0x000fc80006800000 */
[----:B------:R-:W-:-:S03]  /*6ef0*/  ISETP.NE.U32.AND P5, PT, R103, RZ, PT ;  /* 0x000000ff6700720c */ /* 0x000fc60003fa5070 */
[----:B------:R1:W-:Y:S01]  /*6f00*/  LDGSTS.E [R105], desc[UR20][R98.64], P6 ;  /* 0x0000000062697fae */ /* 0x0003e2000b1a1014 */
[----:B--2---:R-:W-:-:S03]  /*6f10*/  IADD3 R100, P6, PT, R10, R95, RZ ;  /* 0x0000005f0a647210 */ /* 0x004fc60007fde0ff */
[----:B------:R2:W-:Y:S01]  /*6f20*/  LDGSTS.E [R105+0x8], desc[UR20][R96.64], P4 ;  /* 0x0000800060697fae */ /* 0x0005e2000a1a1014 */
[----:B------:R-:W-:Y:S01]  /*6f30*/  IADD3 R102, P4, PT, R10, R87, RZ ;  /* 0x000000570a667210 */ /* 0x000fe20007f9e0ff */
[----:B------:R-:W-:Y:S01]  /*6f40*/  IMAD.X R101, R8, 0x1, R93, P6 ;  /* 0x0000000108657824 */ /* 0x000fe200030e065d */
[----:B------:R-:W-:Y:S01]  /*6f50*/  IADD3 R108, P6, PT, R10, R65, RZ ;  /* 0x000000410a6c7210 */ /* 0x000fe20007fde0ff */
[----:B------:R-:W0:Y:S02]  /*6f60*/  LDGDEPBAR ;  /* 0x00000000000079af */ /* 0x000e240000000000 */
[----:B------:R-:W-:Y:S01]  /*6f70*/  IMAD.X R103, R8, 0x1, R81, P4 ;  /* 0x0000000108677824 */ /* 0x000fe200020e0651 */
[----:B------:R-:W-:Y:S01]  /*6f80*/  IADD3 R106, P4, PT, R10, R57, RZ ;  /* 0x000000390a6a7210 */ /* 0x000fe20007f9e0ff */
[----:B------:R-:W-:Y:S01]  /*6f90*/  IMAD.X R109, R8, 0x1, R63, P6 ;  /* 0x00000001086d7824 */ /* 0x000fe200030e063f */
[----:B------:R-:W-:Y:S01]  /*6fa0*/  IADD3 R104, P6, PT, R10, R49, RZ ;  /* 0x000000310a687210 */ /* 0x000fe20007fde0ff */
[----:B------:R3:W-:Y:S02]  /*6fb0*/  LDGSTS.E [R111+0xc000], desc[UR20][R100.64], P5 ;  /* 0x0c000000646f7fae */ /* 0x0007e4000a9a1014 */
[----:B------:R-:W-:Y:S01]  /*6fc0*/  IMAD.X R107, R8, 0x1, R55, P4 ;  /* 0x00000001086b7824 */ /* 0x000fe200020e0637 */
[----:B-1----:R-:W-:Y:S01]  /*6fd0*/  IADD3 R98, P4, PT, R10, R41, RZ ;  /* 0x000000290a627210 */ /* 0x002fe20007f9e0ff */
[----:B--2---:R-:W-:Y:S01]  /*6fe0*/  IMAD.X R105, R8, 0x1, R47, P6 ;  /* 0x0000000108697824 */ /* 0x004fe200030e062f */
[----:B------:R1:W-:Y:S01]  /*6ff0*/  LDGSTS.E [R111+0xc400], desc[UR20][R102.64], P5 ;  /* 0x0c400000666f7fae */ /* 0x0003e2000a9a1014 */
[----:B------:R-:W-:-:S02]  /*7000*/  IADD3 R96, P6, PT, R10, R27, RZ ;  /* 0x0000001b0a607210 */ /* 0x000fc40007fde0ff */
[C---:B------:R-:W-:Y:S01]  /*7010*/  IMAD.X R99, R8.reuse, 0x1, R39, P4 ;  /* 0x0000000108637824 */ /* 0x040fe200020e0627 */
[----:B------:R2:W-:Y:S02]  /*7020*/  LDGSTS.E [R111+0xc800], desc[UR20][R108.64], P5 ;  /* 0x0c8000006c6f7fae */ /* 0x0005e4000a9a1014 */
[----:B------:R-:W-:Y:S01]  /*7030*/  IMAD.X R97, R8, 0x1, R23, P6 ;  /* 0x0000000108617824 */ /* 0x000fe200030e0617 */
[----:B---3--:R-:W-:Y:S01]  /*7040*/  IADD3 R100, P4, PT, R10, R17, RZ ;  /* 0x000000110a647210 */ /* 0x008fe20007f9e0ff */
[----:B------:R3:W-:Y:S04]  /*7050*/  LDGSTS.E [R111+0xcc00], desc[UR20][R106.64], P5 ;  /* 0x0cc000006a6f7fae */ /* 0x0007e8000a9a1014 */
[----:B------:R-:W-:Y:S01]  /*7060*/  IMAD.X R101, R8, 0x1, R15, P4 ;  /* 0x0000000108657824 */ /* 0x000fe200020e060f */
[C---:B-1----:R-:W-:Y:S01]  /*7070*/  IADD3 R102, P6, PT, R10.reuse, R91, RZ ;  /* 0x0000005b0a667210 */ /* 0x042fe20007fde0ff */
[----:B------:R1:W-:Y:S01]  /*7080*/  LDGSTS.E [R111+0xd000], desc[UR20][R104.64], P5 ;  /* 0x0d000000686f7fae */ /* 0x0003e2000a9a1014 */
[----:B--2---:R-:W-:-:S03]  /*7090*/  IADD3 R108, P4, PT, R10, R79, RZ ;  /* 0x0000004f0a6c7210 */ /* 0x004fc60007f9e0ff */
[----:B------:R-:W-:Y:S01]  /*70a0*/  IMAD.X R103, R8, 0x1, R89, P6 ;  /* 0x0000000108677824 */ /* 0x000fe200030e0659 */
[----:B------:R2:W-:Y:S01]  /*70b0*/  LDGSTS.E [R111+0xd400], desc[UR20][R98.64], P5 ;  /* 0x0d400000626f7fae */ /* 0x0005e2000a9a1014 */
[----:B---3--:R-:W-:Y:S01]  /*70c0*/  IADD3 R106, P6, PT, R10, R61, RZ ;  /* 0x0000003d0a6a7210 */ /* 0x008fe20007fde0ff */
[C---:B------:R-:W-:Y:S02]  /*70d0*/  IMAD.X R109, R8.reuse, 0x1, R67, P4 ;  /* 0x00000001086d7824 */ /* 0x040fe400020e0643 */
[----:B------:R3:W-:Y:S02]  /*70e0*/  LDGSTS.E [R111+0xd800], desc[UR20][R96.64], P5 ;  /* 0x0d800000606f7fae */ /* 0x0007e4000a9a1014 */
[----:B------:R-:W-:Y:S01]  /*70f0*/  IMAD.X R107, R8, 0x1, R59, P6 ;  /* 0x00000001086b7824 */ /* 0x000fe200030e063b */
[----:B-1----:R-:W-:Y:S01]  /*7100*/  IADD3 R104, P4, PT, R10, R53, RZ ;  /* 0x000000350a687210 */ /* 0x002fe20007f9e0ff */
[----:B------:R1:W-:Y:S04]  /*7110*/  LDGSTS.E [R111+0xdc00], desc[UR20][R100.64], P5 ;  /* 0x0dc00000646f7fae */ /* 0x0003e8000a9a1014 */
[----:B------:R-:W-:Y:S01]  /*7120*/  IMAD.X R105, R8, 0x1, R51, P4 ;  /* 0x0000000108697824 */ /* 0x000fe200020e0633 */
[C---:B--2---:R-:W-:Y:S01]  /*7130*/  IADD3 R98, P4, PT, R10.reuse, R35, RZ ;  /* 0x000000230a627210 */ /* 0x044fe20007f9e0ff */
[----:B------:R2:W-:Y:S01]  /*7140*/  LDGSTS.E [R113+0xc200], desc[UR20][R102.64], P5 ;  /* 0x0c20000066717fae */ /* 0x0005e2000a9a1014 */
[----:B---3--:R-:W-:-:S03]  /*7150*/  IADD3 R96, P6, PT, R10, R45, RZ ;  /* 0x0000002d0a607210 */ /* 0x008fc60007fde0ff */
[C---:B------:R-:W-:Y:S01]  /*7160*/  IMAD.X R99, R8.reuse, 0x1, R29, P4 ;  /* 0x0000000108637824 */ /* 0x040fe200020e061d */
[----:B------:R-:W-:Y:S01]  /*7170*/  LDGSTS.E [R113+0xc600], desc[UR20][R108.64], P5 ;  /* 0x0c6000006c717fae */ /* 0x000fe2000a9a1014 */
[----:B------:R-:W-:Y:S01]  /*7180*/  IMAD.X R97, R8, 0x1, R43, P6 ;  /* 0x0000000108617824 */ /* 0x000fe200030e062b */
[C---:B-1----:R-:W-:Y:S02]  /*7190*/  IADD3 R100, P6, PT, R10.reuse, R21, RZ ;  /* 0x000000150a647210 */ /* 0x042fe40007fde0ff */
[----:B------:R-:W-:Y:S01]  /*71a0*/  LDGSTS.E [R113+0xca00], desc[UR20][R106.64], P5 ;  /* 0x0ca000006a717fae */ /* 0x000fe2000a9a1014 */
[----:B--2---:R-:W-:Y:S02]  /*71b0*/  IADD3 R102, P4, PT, R10, R13, RZ ;  /* 0x0000000d0a667210 */ /* 0x004fe40007f9e0ff */
[C---:B------:R-:W-:Y:S01]  /*71c0*/  IMAD.X R101, R8.reuse, 0x1, R19, P6 ;  /* 0x0000000108657824 */ /* 0x040fe200030e0613 */
[----:B------:R-:W-:Y:S01]  /*71d0*/  LDGSTS.E [R113+0xce00], desc[UR20][R104.64], P5 ;  /* 0x0ce0000068717fae */ /* 0x000fe2000a9a1014 */
[----:B------:R-:W-:Y:S01]  /*71e0*/  IADD3 R7, P6, PT, R7, R56, RZ ;  /* 0x0000003807077210 */ /* 0x000fe20007fde0ff */
[----:B------:R-:W-:Y:S01]  /*71f0*/  IMAD.X R103, R8, 0x1, R11, P4 ;  /* 0x0000000108677824 */ /* 0x000fe200020e060b */
[----:B------:R-:W-:Y:S01]  /*7200*/  ISETP.NE.U32.AND P4, PT, R4, UR7, PT ;  /* 0x0000000704007c0c */ /* 0x000fe2000bf85070 */
[----:B------:R1:W-:Y:S02]  /*7210*/  LDGSTS.E [R113+0xd200], desc[UR20][R96.64], P5 ;  /* 0x0d20000060717fae */ /* 0x0003e4000a9a1014 */
[----:B------:R-:W-:-:S02]  /*7220*/  IMAD.X R5, R5, 0x1, R54, P6 ;  /* 0x0000000105057824 */ /* 0x000fc400030e0636 */
[----:B------:R3:W-:Y:S04]  /*7230*/  LDGSTS.E [R113+0xd600], desc[UR20][R98.64], P5 ;  /* 0x0d60000062717fae */ /* 0x0007e8000a9a1014 */
[----:B------:R3:W-:Y:S04]  /*7240*/  LDGSTS.E [R113+0xda00], desc[UR20][R100.64], P5 ;  /* 0x0da0000064717fae */ /* 0x0007e8000a9a1014 */
[----:B------:R3:W-:Y:S01]  /*7250*/  LDGSTS.E [R113+0xde00], desc[UR20][R102.64], P5 ;  /* 0x0de0000066717fae */ /* 0x0007e2000a9a1014 */
[----:B------:R-:W-:Y:S01]  /*7260*/  IADD3 R10, P5, PT, R10, R83, RZ ;  /* 0x000000530a0a7210 */ /* 0x000fe20007fbe0ff */
[----:B-1----:R-:W-:-:S02]  /*7270*/  IMAD.U32 R96, RZ, RZ, UR4 ;  /* 0x00000004ff607e24 */ /* 0x002fc4000f8e00ff */
[----:B------:R-:W0:Y:S02]  /*7280*/  LDGDEPBAR ;  /* 0x00000000000079af */ /* 0x000e240000000000 */
[----:B------:R-:W-:Y:S01]  /*7290*/  IMAD.X R8, R8, 0x1, R85, P5 ;  /* 0x0000000108087824 */ /* 0x000fe200028e0655 */
[----:B------:R-:W-:Y:S07]  /*72a0*/  @P4 BRA `(.L_x_10) ;  /* 0xfffffff000144947 */ /* 0x000fee000383ffff */
.L_x_7:
[----:B------:R-:W-:Y:S05]  /*72b0*/  @!P2 BRA `(.L_x_11) ;  /* 0x000000000010a947 */ /* 0x000fea0003800000 */
[----:B------:R-:W-:-:S06]  /*72c0*/  USHF.L.U32 UR4, UR4, 0x1f, URZ ;  /* 0x0000001f04047899 */ /* 0x000fcc00080006ff */
[----:B------:R-:W-:-:S04]  /*72d0*/  IMAD.U32 R4, RZ, RZ, UR4 ;  /* 0x00000004ff047e24 */ /* 0x000fc8000f8e00ff */
[----:B------:R-:W1:Y:S02]  /*72e0*/  SYNCS.PHASECHK.TRANS64.TRYWAIT P2, [UR12], R4 ;  /* 0x00000004ff0075a7 */ /* 0x000e64000804110c */
[----:B-1----:R-:W-:Y:S05]  /*72f0*/  @!P2 BRA `(.L_x_12) ;  /* 0x0000001000f4a947 */ /* 0x002fea0003800000 */
.L_x_11:
[----:B------:R-:W-:-:S04]  /*7300*/  DEPBAR.LE SB0, 0x0 ;  /* 0x000080000000791a */ /* 0x000fc80000000000 */
[----:B------:R-:W-:Y:S01]  /*7310*/  BAR.SYNC.DEFER_BLOCKING 0x0 ;  /* 0x0000000000007b1d */ /* 0x000fe20000010000 */
[C---:B--2---:R-:W-:Y:S02]  /*7320*/  IMAD.SHL.U32 R38, R37.reuse, 0x10, RZ ;  /* 0x0000001025267824 */ /* 0x044fe400078e00ff */
[C---:B------:R-:W-:Y:S01]  /*7330*/  IMAD.SHL.U32 R39, R37.reuse, 0x80, RZ ;  /* 0x0000008025277824 */ /* 0x040fe200078e00ff */
[----:B------:R-:W-:Y:S02]  /*7340*/  LOP3.LUT R37, R37, 0x60, RZ, 0xc0, !PT ;  /* 0x0000006025257812 */ /* 0x000fe400078ec0ff */
[----:B------:R-:W-:Y:S01]  /*7350*/  LOP3.LUT R38, R38, 0xf0, RZ, 0xc0, !PT ;  /* 0x000000f026267812 */ /* 0x000fe200078ec0ff */
[----:B------:R-:W1:Y:S01]  /*7360*/  LDCU UR4, c[0x0][0x3b4] ;  /* 0x00007680ff0477ac */ /* 0x000e620008000800 */
[----:B------:R-:W-:-:S04]  /*7370*/  LOP3.LUT R39, R39, 0x800, RZ, 0xc0, !PT ;  /* 0x0000080027277812 */ /* 0x000fc800078ec0ff */
[----:B------:R-:W-:Y:S02]  /*7380*/  IADD3 R38, PT, PT, R38, UR10, R39 ;  /* 0x0000000a26267c10 */ /* 0x000fe4000fffe027 */
[----:B------:R-:W-:-:S03]  /*7390*/  LOP3.LUT R39, R36, R3, RZ, 0xfc, !PT ;  /* 0x0000000324277212 */ /* 0x000fc600078efcff */
[----:B------:R-:W-:Y:S01]  /*73a0*/  IMAD R38, R37, 0x8, R38 ;  /* 0x0000000825267824 */ /* 0x000fe200078e0226 */
[----:B------:R-:W-:Y:S02]  /*73b0*/  LEA R37, R0, UR10, 0x4 ;  /* 0x0000000a00257c11 */ /* 0x000fe4000f8e20ff */
[----:B------:R-:W2:Y:S01]  /*73c0*/  LDC R0, c[0x0][0x3b8] ;  /* 0x0000ee00ff007b82 */ /* 0x000ea20000000800 */
[----:B------:R-:W4:Y:S07]  /*73d0*/  @!P0 SYNCS.CCTL.IV [UR10+0x18000] ;  /* 0x01800000ff0089b1 */ /* 0x000f2e000800000a */
[----:B----4-:R-:W-:Y:S06]  /*73e0*/  BAR.SYNC.DEFER_BLOCKING 0x0 ;  /* 0x0000000000007b1d */ /* 0x010fec0000010000 */
[----:B------:R-:W-:Y:S01]  /*73f0*/  LDTM.16dp32bit_t0_t15.x32 R4, tmem[UR11] ;  /* 0x0000000b000479ee */ /* 0x000fe20008a80000 */
[----:B------:R-:W4:Y:S01]  /*7400*/  LDTM.16dp32bit_t16_t31.x32 R4, tmem[UR11+0x20] ;  /* 0x0000200b000479ee */ /* 0x000f220008aa0000 */
[----:B------:R-:W5:Y:S01]  /*7410*/  @!P0 SYNCS.CCTL.IV [UR10+0x18008] ;  /* 0x01800800ff0089b1 */ /* 0x000f62000800000a */
[----:B------:R-:W-:Y:S01]  /*7420*/  NOP ;  /* 0x0000000000007918 */ /* 0x000fe20000000000 */
[----:B------:R-:W3:Y:S01]  /*7430*/  LDCU.128 UR8, c[0x0][0x390] ;  /* 0x00007200ff0877ac */ /* 0x000ee20008000c00 */
[----:B----4-:R-:W-:-:S02]  /*7440*/  IMAD.MOV.U32 R40, RZ, RZ, R4 ;  /* 0x000000ffff287224 */ /* 0x010fc400078e0004 */
[----:B------:R-:W-:Y:S02]  /*7450*/  IMAD.MOV.U32 R4, RZ, RZ, R5 ;  /* 0x000000ffff047224 */ /* 0x000fe400078e0005 */
[----:B------:R-:W-:Y:S02]  /*7460*/  IMAD.MOV.U32 R41, RZ, RZ, R6 ;  /* 0x000000ffff297224 */ /* 0x000fe400078e0006 */
[----:B------:R-:W-:Y:S02]  /*7470*/  IMAD.MOV.U32 R5, RZ, RZ, R7 ;  /* 0x000000ffff057224 */ /* 0x000fe400078e0007 */
[----:B------:R-:W-:Y:S02]  /*7480*/  IMAD.MOV.U32 R42, RZ, RZ, R8 ;  /* 0x000000ffff2a7224 */ /* 0x000fe400078e0008 */
[----:B------:R-:W-:Y:S02]  /*7490*/  IMAD.MOV.U32 R43, RZ, RZ, R10 ;  /* 0x000000ffff2b7224 */ /* 0x000fe400078e000a */
[----:B------:R-:W-:Y:S01]  /*74a0*/  IMAD.MOV.U32 R6, RZ, RZ, R9 ;  /* 0x000000ffff067224 */ /* 0x000fe200078e0009 */
[----:B---3--:R-:W-:Y:S01]  /*74b0*/  ISETP.GE.AND P0, PT, R2, UR10, PT ;  /* 0x0000000a02007c0c */ /* 0x008fe2000bf06270 */
[----:B------:R-:W-:Y:S01]  /*74c0*/  IMAD.MOV.U32 R7, RZ, RZ, R11 ;  /* 0x000000ffff077224 */ /* 0x000fe200078e000b */
[----:B-----5:R-:W-:Y:S01]  /*74d0*/  STS.128 [R38], R40 ;  /* 0x0000002826007388 */ /* 0x020fe20000000c00 */
[----:B------:R-:W-:Y:S01]  /*74e0*/  IMAD.MOV.U32 R8, RZ, RZ, R12 ;  /* 0x000000ffff087224 */ /* 0x000fe200078e000c */
[----:B------:R-:W-:Y:S01]  /*74f0*/  ISETP.LT.AND P3, PT, R39, UR11, !P0 ;  /* 0x0000000b27007c0c */ /* 0x000fe2000c761270 */
[----:B------:R-:W-:Y:S01]  /*7500*/  IMAD.MOV.U32 R9, RZ, RZ, R14 ;  /* 0x000000ffff097224 */ /* 0x000fe200078e000e */
[----:B------:R-:W-:Y:S01]  /*7510*/  STS.128 [R38+0x400], R4 ;  /* 0x0004000426007388 */ /* 0x000fe20000000c00 */
[----:B------:R-:W-:-:S02]  /*7520*/  IMAD.MOV.U32 R44, RZ, RZ, R13 ;  /* 0x000000ffff2c7224 */ /* 0x000fc400078e000d */
[----:B------:R-:W-:Y:S01]  /*7530*/  IMAD.MOV.U32 R45, RZ, RZ, R15 ;  /* 0x000000ffff2d7224 */ /* 0x000fe200078e000f */
[----:B------:R-:W-:Y:S01]  /*7540*/  BAR.SYNC.DEFER_BLOCKING 0x0 ;  /* 0x0000000000007b1d */ /* 0x000fe20000010000 */
[----:B------:R-:W-:Y:S02]  /*7550*/  IMAD.MOV.U32 R10, RZ, RZ, R16 ;  /* 0x000000ffff0a7224 */ /* 0x000fe400078e0010 */
[----:B------:R-:W-:Y:S02]  /*7560*/  IMAD.MOV.U32 R11, RZ, RZ, R18 ;  /* 0x000000ffff0b7224 */ /* 0x000fe400078e0012 */
[----:B------:R-:W-:Y:S02]  /*7570*/  IMAD.MOV.U32 R46, RZ, RZ, R17 ;  /* 0x000000ffff2e7224 */ /* 0x000fe400078e0011 */
[----:B------:R-:W-:Y:S02]  /*7580*/  IMAD.MOV.U32 R47, RZ, RZ, R19 ;  /* 0x000000ffff2f7224 */ /* 0x000fe400078e0013 */
[----:B------:R-:W-:-:S02]  /*7590*/  IMAD.MOV.U32 R16, RZ, RZ, R20 ;  /* 0x000000ffff107224 */ /* 0x000fc400078e0014 */
[----:B------:R-:W-:Y:S02]  /*75a0*/  IMAD.MOV.U32 R17, RZ, RZ, R22 ;  /* 0x000000ffff117224 */ /* 0x000fe400078e0016 */
[----:B------:R-:W-:Y:S02]  /*75b0*/  IMAD.MOV.U32 R48, RZ, RZ, R21 ;  /* 0x000000ffff307224 */ /* 0x000fe400078e0015 */
[----:B------:R-:W-:Y:S02]  /*75c0*/  IMAD.MOV.U32 R49, RZ, RZ, R23 ;  /* 0x000000ffff317224 */ /* 0x000fe400078e0017 */
[----:B------:R-:W-:Y:S02]  /*75d0*/  IMAD.MOV.U32 R18, RZ, RZ, R24 ;  /* 0x000000ffff127224 */ /* 0x000fe400078e0018 */
[----:B------:R-:W-:Y:S02]  /*75e0*/  IMAD.MOV.U32 R19, RZ, RZ, R26 ;  /* 0x000000ffff137224 */ /* 0x000fe400078e001a */
[----:B------:R-:W-:-:S02]  /*75f0*/  IMAD.MOV.U32 R50, RZ, RZ, R25 ;  /* 0x000000ffff327224 */ /* 0x000fc400078e0019 */
[----:B------:R-:W-:Y:S01]  /*7600*/  IMAD.MOV.U32 R51, RZ, RZ, R27 ;  /* 0x000000ffff337224 */ /* 0x000fe200078e001b */
[----:B------:R-:W3:Y:S01]  /*7610*/  LDS.128 R40, [R37] ;  /* 0x0000000025287984 */ /* 0x000ee20000000c00 */
[----:B------:R-:W-:Y:S01]  /*7620*/  IMAD.MOV.U32 R52, RZ, RZ, R28 ;  /* 0x000000ffff347224 */ /* 0x000fe200078e001c */
[C---:B------:R-:W-:Y:S01]  /*7630*/  LOP3.LUT R27, R36.reuse, 0x2, R3, 0xfe, !PT ;  /* 0x00000002241b7812 */ /* 0x040fe200078efe03 */
[----:B------:R-:W-:Y:S01]  /*7640*/  IMAD.MOV.U32 R53, RZ, RZ, R30 ;  /* 0x000000ffff357224 */ /* 0x000fe200078e001e */
[----:B------:R-:W-:Y:S01]  /*7650*/  LDS.128 R12, [R37+0x800] ;  /* 0x00080000250c7984 */ /* 0x000fe20000000c00 */
[----:B------:R-:W-:Y:S01]  /*7660*/  IMAD.MOV.U32 R54, RZ, RZ, R32 ;  /* 0x000000ffff367224 */ /* 0x000fe200078e0020 */
[----:B------:R-:W-:Y:S01]  /*7670*/  BAR.SYNC.DEFER_BLOCKING 0x0 ;  /* 0x0000000000007b1d */ /* 0x000fe20000010000 */
[----:B------:R-:W-:Y:S01]  /*7680*/  IMAD.MOV.U32 R55, RZ, RZ, R34 ;  /* 0x000000ffff377224 */ /* 0x000fe200078e0022 */
[----:B------:R-:W-:Y:S01]  /*7690*/  ISETP.LT.AND P5, PT, R27, UR11, !P0 ;  /* 0x0000000b1b007c0c */ /* 0x000fe2000c7a1270 */
[----:B------:R-:W-:Y:S01]  /*76a0*/  IMAD.MOV.U32 R56, RZ, RZ, R29 ;  /* 0x000000ffff387224 */ /* 0x000fe200078e001d */
[----:B------:R-:W-:Y:S01]  /*76b0*/  LOP3.LUT R29, R36, 0x4, R3, 0xfe, !PT ;  /* 0x00000004241d7812 */ /* 0x000fe200078efe03 */
[----:B------:R-:W-:-:S02]  /*76c0*/  IMAD.MOV.U32 R57, RZ, RZ, R31 ;  /* 0x000000ffff397224 */ /* 0x000fc400078e001f */
[----:B------:R-:W-:Y:S01]  /*76d0*/  IMAD.MOV.U32 R58, RZ, RZ, R33 ;  /* 0x000000ffff3a7224 */ /* 0x000fe200078e0021 */
[C---:B------:R-:W-:Y:S01]  /*76e0*/  LOP3.LUT R33, R36.reuse, 0x6, R3, 0xfe, !PT ;  /* 0x0000000624217812 */ /* 0x040fe200078efe03 */
[----:B------:R-:W-:Y:S01]  /*76f0*/  IMAD.MOV.U32 R59, RZ, RZ, R35 ;  /* 0x000000ffff3b7224 */ /* 0x000fe200078e0023 */
[----:B------:R-:W-:Y:S01]  /*7700*/  LOP3.LUT R35, R36, 0x8, R3, 0xfe, !PT ;  /* 0x0000000824237812 */ /* 0x000fe200078efe03 */
[----:B-1----:R-:W-:Y:S02]  /*7710*/  IMAD R2, R2, UR4, RZ ;  /* 0x0000000402027c24 */ /* 0x002fe4000f8e02ff */
[-C--:B--2---:R-:W-:Y:S02]  /*7720*/  IMAD R27, R27, R0.reuse, RZ ;  /* 0x000000001b1b7224 */ /* 0x084fe400078e02ff */
[-C--:B------:R-:W-:Y:S01]  /*7730*/  IMAD R31, R33, R0.reuse, RZ ;  /* 0x00000000211f7224 */ /* 0x080fe200078e02ff */
[----:B------:R-:W-:Y:S04]  /*7740*/  STS.128 [R38], R8 ;  /* 0x0000000826007388 */ /* 0x000fe80000000c00 */
[----:B------:R1:W-:Y:S01]  /*7750*/  STS.128 [R38+0x400], R44 ;  /* 0x0004002c26007388 */ /* 0x0003e20000000c00 */
[----:B------:R-:W-:Y:S01]  /*7760*/  BAR.SYNC.DEFER_BLOCKING 0x0 ;  /* 0x0000000000007b1d */ /* 0x000fe20000010000 */
[----:B-1----:R-:W-:Y:S01]  /*7770*/  IMAD R45, R39, R0, RZ ;  /* 0x00000000272d7224 */ /* 0x002fe200078e02ff */
[----:B------:R-:W-:-:S02]  /*7780*/  LEA R44, P2, R2, UR8, 0x2 ;  /* 0x00000008022c7c11 */ /* 0x000fc4000f8410ff */
[----:B------:R-:W-:Y:S02]  /*7790*/  LOP3.LUT R47, R36, 0xa, R3, 0xfe, !PT ;  /* 0x0000000a242f7812 */ /* 0x000fe400078efe03 */
[----:B------:R-:W-:Y:S02]  /*77a0*/  LEA.HI.X.SX32 R2, R2, UR9, 0x2, P2 ;  /* 0x0000000902027c11 */ /* 0x000fe400090f16ff */
[----:B------:R-:W-:Y:S02]  /*77b0*/  LEA R24, P4, R45, R44, 0x2 ;  /* 0x0000002c2d187211 */ /* 0x000fe400078810ff */
[C---:B------:R-:W-:Y:S01]  /*77c0*/  ISETP.LT.AND P2, PT, R29.reuse, UR11, !P0 ;  /* 0x0000000b1d007c0c */ /* 0x040fe2000c741270 */
[----:B------:R-:W-:Y:S01]  /*77d0*/  IMAD R29, R29, R0, RZ ;  /* 0x000000001d1d7224 */ /* 0x000fe200078e02ff */
[----:B------:R-:W-:Y:S01]  /*77e0*/  LEA.HI.X.SX32 R25, R45, R2, 0x2, P4 ;  /* 0x000000022d197211 */ /* 0x000fe200020f16ff */
[----:B------:R-:W1:Y:S01]  /*77f0*/  LDS.128 R20, [R37] ;  /* 0x0000000025147984 */ /* 0x000e620000000c00 */
[-C--:B------:R-:W-:Y:S01]  /*7800*/  LEA R26, P4, R27, R44.reuse, 0x2 ;  /* 0x0000002c1b1a7211 */ /* 0x080fe200078810ff */
[----:B------:R-:W-:Y:S01]  /*7810*/  IMAD R45, R0, 0x20, R45 ;  /* 0x00000020002d7824 */ /* 0x000fe200078e022d */
[----:B------:R-:W-:Y:S01]  /*7820*/  LEA R28, P6, R29, R44, 0x2 ;  /* 0x0000002c1d1c7211 */ /* 0x000fe200078c10ff */
[----:B------:R-:W-:Y:S01]  /*7830*/  LDS.128 R4, [R37+0x800] ;  /* 0x0008000025047984 */ /* 0x000fe20000000c00 */
[----:B------:R-:W-:-:S02]  /*7840*/  LEA.HI.X.SX32 R27, R27, R2, 0x2, P4 ;  /* 0x000000021b1b7211 */ /* 0x000fc400020f16ff */
[----:B------:R-:W-:Y:S01]  /*7850*/  LEA.HI.X.SX32 R29, R29, R2, 0x2, P6 ;  /* 0x000000021d1d7211 */ /* 0x000fe200030f16ff */
[----:B------:R-:W-:Y:S01]  /*7860*/  BAR.SYNC.DEFER_BLOCKING 0x0 ;  /* 0x0000000000007b1d */ /* 0x000fe20000010000 */
[----:B------:R-:W-:Y:S02]  /*7870*/  LEA R30, P6, R31, R44, 0x2 ;  /* 0x0000002c1f1e7211 */ /* 0x000fe400078c10ff */
[----:B------:R-:W-:Y:S02]  /*7880*/  ISETP.LT.AND P4, PT, R35, UR11, !P0 ;  /* 0x0000000b23007c0c */ /* 0x000fe4000c781270 */
[----:B------:R-:W-:Y:S01]  /*7890*/  LEA.HI.X.SX32 R31, R31, R2, 0x2, P6 ;  /* 0x000000021f1f7211 */ /* 0x000fe200030f16ff */
[----:B------:R-:W-:Y:S04]  /*78a0*/  STS.128 [R38], R16 ;  /* 0x0000001026007388 */ /* 0x000fe80000000c00 */
[----:B------:R2:W-:Y:S01]  /*78b0*/  STS.128 [R38+0x400], R48 ;  /* 0x0004003026007388 */ /* 0x0005e20000000c00 */
[----:B------:R-:W-:Y:S01]  /*78c0*/  BAR.SYNC.DEFER_BLOCKING 0x0 ;  /* 0x0000000000007b1d */ /* 0x000fe20000010000 */
[----:B--2---:R-:W-:-:S02]  /*78d0*/  LOP3.LUT R51, R36, 0x12, R3, 0xfe, !PT ;  /* 0x0000001224337812 */ /* 0x004fc400078efe03 */
[----:B------:R-:W-:-:S03]  /*78e0*/  LOP3.LUT R49, R36, 0x1a, R3, 0xfe, !PT ;  /* 0x0000001a24317812 */ /* 0x000fc600078efe03 */
[----:B------:R-:W2:Y:S04]  /*78f0*/  LDS.128 R16, [R37] ;  /* 0x0000000025107984 */ /* 0x000ea80000000c00 */
[----:B------:R-:W-:Y:S01]  /*7900*/  LDS.128 R8, [R37+0x800] ;  /* 0x0008000025087984 */ /* 0x000fe20000000c00 */
[----:B------:R-:W-:Y:S06]  /*7910*/  BAR.SYNC.DEFER_BLOCKING 0x0 ;  /* 0x0000000000007b1d */ /* 0x000fec0000010000 */
[----:B------:R-:W-:Y:S04]  /*7920*/  STS.128 [R38], R52 ;  /* 0x0000003426007388 */ /* 0x000fe80000000c00 */
[----:B------:R-:W-:Y:S01]  /*7930*/  STS.128 [R38+0x400], R56 ;  /* 0x0004003826007388 */ /* 0x000fe20000000c00 */
[----:B------:R-:W-:Y:S06]  /*7940*/  BAR.SYNC.DEFER_BLOCKING 0x0 ;  /* 0x0000000000007b1d */ /* 0x000fec0000010000 */
[----:B---3--:R3:W-:Y:S01]  /*7950*/  @P3 STG.E desc[UR20][R24.64], R40 ;  /* 0x0000002818003986 */ /* 0x0087e2000c101914 */
[----:B------:R-:W-:Y:S01]  /*7960*/  ISETP.LT.AND P3, PT, R33, UR11, !P0 ;  /* 0x0000000b21007c0c */ /* 0x000fe2000c761270 */
[-C--:B------:R-:W-:Y:S01]  /*7970*/  IMAD R33, R35, R0.reuse, RZ ;  /* 0x0000000023217224 */ /* 0x080fe200078e02ff */
[----:B------:R-:W-:Y:S01]  /*7980*/  LOP3.LUT R35, R36, 0xc, R3, 0xfe, !PT ;  /* 0x0000000c24237812 */ /* 0x000fe200078efe03 */
[----:B------:R-:W-:Y:S03]  /*7990*/  @P5 STG.E desc[UR20][R26.64], R41 ;  /* 0x000000291a005986 */ /* 0x000fe6000c101914 */
[C---:B------:R-:W-:Y:S01]  /*79a0*/  ISETP.LT.AND P5, PT, R35.reuse, UR11, !P0 ;  /* 0x0000000b23007c0c */ /* 0x040fe2000c7a1270 */
[----:B------:R-:W-:Y:S01]  /*79b0*/  IMAD R35, R35, R0, RZ ;  /* 0x0000000023237224 */ /* 0x000fe200078e02ff */
[----:B------:R4:W-:Y:S01]  /*79c0*/  @P2 STG.E desc[UR20][R28.64], R42 ;  /* 0x0000002a1c002986 */ /* 0x0009e2000c101914 */
[----:B---3--:R-:W-:-:S04]  /*79d0*/  LEA R24, P6, R33, R44, 0x2 ;  /* 0x0000002c21187211 */ /* 0x008fc800078c10ff */
[----:B------:R3:W-:Y:S01]  /*79e0*/  @P3 STG.E desc[UR20][R30.64], R43 ;  /* 0x0000002b1e003986 */ /* 0x0007e2000c101914 */
[----:B------:R-:W-:Y:S02]  /*79f0*/  LEA R34, P3, R35, R44, 0x2 ;  /* 0x0000002c23227211 */ /* 0x000fe400078610ff */
[----:B------:R-:W-:Y:S01]  /*7a00*/  LEA.HI.X.SX32 R25, R33, R2, 0x2, P6 ;  /* 0x0000000221197211 */ /* 0x000fe200030f16ff */
[C---:B------:R-:W-:Y:S01]  /*7a10*/  IMAD R33, R47.reuse, R0, RZ ;  /* 0x000000002f217224 */ /* 0x040fe200078e02ff */
[----:B------:R-:W-:Y:S02]  /*7a20*/  ISETP.LT.AND P6, PT, R47, UR11, !P0 ;  /* 0x0000000b2f007c0c */ /* 0x000fe4000c7c1270 */
[----:B------:R-:W-:Y:S01]  /*7a30*/  LEA.HI.X.SX32 R35, R35, R2, 0x2, P3 ;  /* 0x0000000223237211 */ /* 0x000fe200018f16ff */
[----:B-1----:R1:W-:Y:S01]  /*7a40*/  @P4 STG.E desc[UR20][R24.64], R20 ;  /* 0x0000001418004986 */ /* 0x0023e2000c101914 */
[C---:B------:R-:W-:Y:S02]  /*7a50*/  LEA R32, P2, R33.reuse, R44, 0x2 ;  /* 0x0000002c21207211 */ /* 0x040fe400078410ff */
[----:B----4-:R-:W-:Y:S01]  /*7a60*/  LOP3.LUT R29, R36, 0xe, R3, 0xfe, !PT ;  /* 0x0000000e241d7812 */ /* 0x010fe200078efe03 */
[----:B------:R-:W4:Y:S01]  /*7a70*/  LDS.128 R24, [R37] ;  /* 0x0000000025187984 */ /* 0x000f220000000c00 */
[----:B------:R-:W-:-:S02]  /*7a80*/  LEA.HI.X.SX32 R33, R33, R2, 0x2, P2 ;  /* 0x0000000221217211 */ /* 0x000fc400010f16ff */
[C-C-:B---3--:R-:W-:Y:S02]  /*7a90*/  LOP3.LUT R31, R36.reuse, 0x10, R3.reuse, 0xfe, !PT ;  /* 0x00000010241f7812 */ /* 0x148fe400078efe03 */
[C-C-:B------:R-:W-:Y:S01]  /*7aa0*/  LOP3.LUT R41, R36.reuse, 0x1e, R3.reuse, 0xfe, !PT ;  /* 0x0000001e24297812 */ /* 0x140fe200078efe03 */
[----:B------:R3:W-:Y:S01]  /*7ab0*/  @P6 STG.E desc[UR20][R32.64], R21 ;  /* 0x0000001520006986 */ /* 0x0007e2000c101914 */
[C---:B------:R-:W-:Y:S01]  /*7ac0*/  ISETP.LT.AND P4, PT, R31.reuse, UR11, !P0 ;  /* 0x0000000b1f007c0c */ /* 0x040fe2000c781270 */
[-C--:B------:R-:W-:Y:S01]  /*7ad0*/  IMAD R31, R31, R0.reuse, RZ ;  /* 0x000000001f1f7224 */ /* 0x080fe200078e02ff */
[C-C-:B------:R-:W-:Y:S01]  /*7ae0*/  LOP3.LUT R47, R36.reuse, 0x1c, R3.reuse, 0xfe, !PT ;  /* 0x0000001c242f7812 */ /* 0x140fe200078efe03 */
[----:B------:R5:W-:Y:S01]  /*7af0*/  @P5 STG.E desc[UR20][R34.64], R22 ;  /* 0x0000001622005986 */ /* 0x000be2000c101914 */
[C---:B------:R-:W-:Y:S01]  /*7b00*/  ISETP.LT.AND P5, PT, R29.reuse, UR11, !P0 ;  /* 0x0000000b1d007c0c */ /* 0x040fe2000c7a1270 */
[----:B------:R-:W-:Y:S01]  /*7b10*/  IMAD R29, R29, R0, RZ ;  /* 0x000000001d1d7224 */ /* 0x000fe200078e02ff */
[----:B------:R-:W-:-:S02]  /*7b20*/  LOP3.LUT R43, R36, 0x18, R3, 0xfe, !PT ;  /* 0x00000018242b7812 */ /* 0x000fc400078efe03 */
[-C--:B------:R-:W-:Y:S02]  /*7b30*/  LEA R28, P2, R31, R44.reuse, 0x2 ;  /* 0x0000002c1f1c7211 */ /* 0x080fe400078410ff */
[----:B-1----:R-:W-:Y:S01]  /*7b40*/  LEA R20, P6, R29, R44, 0x2 ;  /* 0x0000002c1d147211 */ /* 0x002fe200078c10ff */
[C---:B---3--:R-:W-:Y:S01]  /*7b50*/  IMAD R33, R51.reuse, R0, RZ ;  /* 0x0000000033217224 */ /* 0x048fe200078e02ff */
[----:B------:R-:W-:Y:S02]  /*7b60*/  ISETP.LT.AND P3, PT, R51, UR11, !P0 ;  /* 0x0000000b33007c0c */ /* 0x000fe4000c761270 */
[-C--:B------:R-:W-:Y:S02]  /*7b70*/  LEA.HI.X.SX32 R21, R29, R2.reuse, 0x2, P6 ;  /* 0x000000021d157211 */ /* 0x080fe400030f16ff */
[C-C-:B-----5:R-:W-:Y:S02]  /*7b80*/  LOP3.LUT R35, R36.reuse, 0x16, R3.reuse, 0xfe, !PT ;  /* 0x0000001624237812 */ /* 0x160fe400078efe03 */
[----:B------:R-:W-:Y:S01]  /*7b90*/  LOP3.LUT R3, R36, 0x14, R3, 0xfe, !PT ;  /* 0x0000001424037812 */ /* 0x000fe200078efe03 */
[----:B------:R-:W-:Y:S01]  /*7ba0*/  @P5 STG.E desc[UR20][R20.64], R23 ;  /* 0x0000001714005986 */ /* 0x000fe2000c101914 */
[----:B------:R-:W-:-:S02]  /*7bb0*/  LEA.HI.X.SX32 R29, R31, R2, 0x2, P2 ;  /* 0x000000021f1d7211 */ /* 0x000fc400010f16ff */
[----:B------:R-:W-:Y:S02]  /*7bc0*/  LEA R30, P6, R33, R44, 0x2 ;  /* 0x0000002c211e7211 */ /* 0x000fe400078c10ff */
[C---:B------:R-:W-:Y:S01]  /*7bd0*/  ISETP.LT.AND P2, PT, R3.reuse, UR11, !P0 ;  /* 0x0000000b03007c0c */ /* 0x040fe2000c741270 */
[----:B------:R-:W-:Y:S01]  /*7be0*/  IMAD R3, R3, R0, RZ ;  /* 0x0000000003037224 */ /* 0x000fe200078e02ff */
[----:B------:R-:W-:Y:S01]  /*7bf0*/  LEA.HI.X.SX32 R31, R33, R2, 0x2, P6 ;  /* 0x00000002211f7211 */ /* 0x000fe200030f16ff */
[----:B--2---:R1:W-:Y:S01]  /*7c00*/  @P4 STG.E desc[UR20][R28.64], R16 ;  /* 0x000000101c004986 */ /* 0x0043e2000c101914 */
[C---:B------:R-:W-:Y:S01]  /*7c10*/  ISETP.LT.AND P5, PT, R35.reuse, UR11, !P0 ;  /* 0x0000000b23007c0c */ /* 0x040fe2000c7a1270 */
[----:B------:R-:W-:Y:S01]  /*7c20*/  IMAD R35, R35, R0, RZ ;  /* 0x0000000023237224 */ /* 0x000fe200078e02ff */
[----:B------:R-:W-:Y:S01]  /*7c30*/  LEA R32, P4, R3, R44, 0x2 ;  /* 0x0000002c03207211 */ /* 0x000fe200078810ff */
[----:B------:R2:W-:Y:S01]  /*7c40*/  @P3 STG.E desc[UR20][R30.64], R17 ;  /* 0x000000111e003986 */ /* 0x0005e2000c101914 */
[----:B------:R-:W-:-:S02]  /*7c50*/  ISETP.LT.AND P6, PT, R43, UR11, !P0 ;  /* 0x0000000b2b007c0c */ /* 0x000fc4000c7c1270 */
[----:B------:R-:W-:Y:S01]  /*7c60*/  LEA.HI.X.SX32 R33, R3, R2, 0x2, P4 ;  /* 0x0000000203217211 */ /* 0x000fe200020f16ff */
[----:B------:R-:W-:Y:S01]  /*7c70*/  IMAD R3, R43, R0, RZ ;  /* 0x000000002b037224 */ /* 0x000fe200078e02ff */
[----:B------:R-:W-:Y:S02]  /*7c80*/  LEA R34, P3, R35, R44, 0x2 ;  /* 0x0000002c23227211 */ /* 0x000fe400078610ff */
[----:B------:R-:W-:Y:S01]  /*7c90*/  LOP3.LUT R22, R39, 0x20, RZ, 0xfc, !PT ;  /* 0x0000002027167812 */ /* 0x000fe200078efcff */
[----:B------:R3:W-:Y:S01]  /*7ca0*/  @P2 STG.E desc[UR20][R32.64], R18 ;  /* 0x0000001220002986 */ /* 0x0007e2000c101914 */
[----:B------:R-:W-:Y:S01]  /*7cb0*/  LEA.HI.X.SX32 R35, R35, R2, 0x2, P3 ;  /* 0x0000000223237211 */ /* 0x000fe200018f16ff */
[----:B-1----:R-:W-:Y:S01]  /*7cc0*/  IMAD R29, R41, R0, RZ ;  /* 0x00000000291d7224 */ /* 0x002fe200078e02ff */
[----:B------:R-:W-:Y:S01]  /*7cd0*/  LEA R20, P2, R3, R44, 0x2 ;  /* 0x0000002c03147211 */ /* 0x000fe200078410ff */
[C---:B--2---:R-:W-:Y:S01]  /*7ce0*/  IMAD R17, R49.reuse, R0, RZ ;  /* 0x0000000031117224 */ /* 0x044fe200078e02ff */
[----:B------:R-:W-:Y:S01]  /*7cf0*/  ISETP.LT.AND P3, PT, R49, UR11, !P0 ;  /* 0x0000000b31007c0c */ /* 0x000fe2000c761270 */
[----:B------:R1:W-:Y:S01]  /*7d00*/  @P5 STG.E desc[UR20][R34.64], R19 ;  /* 0x0000001322005986 */ /* 0x0003e2000c101914 */
[----:B------:R-:W-:Y:S01]  /*7d10*/  LEA.HI.X.SX32 R21, R3, R2, 0x2, P2 ;  /* 0x0000000203157211 */ /* 0x000fe200010f16ff */
[----:B------:R-:W-:Y:S01]  /*7d20*/  IMAD R3, R47, R0, RZ ;  /* 0x000000002f037224 */ /* 0x000fe200078e02ff */
[----:B------:R-:W-:-:S02]  /*7d30*/  LEA R16, P5, R17, R44, 0x2 ;  /* 0x0000002c11107211 */ /* 0x000fc400078a10ff */
[----:B------:R-:W-:Y:S01]  /*7d40*/  ISETP.LT.AND P2, PT, R47, UR11, !P0 ;  /* 0x0000000b2f007c0c */ /* 0x000fe2000c741270 */
[----:B----4-:R2:W-:Y:S01]  /*7d50*/  @P6 STG.E desc[UR20][R20.64], R24 ;  /* 0x0000001814006986 */ /* 0x0105e2000c101914 */
[----:B------:R-:W-:Y:S02]  /*7d60*/  LEA.HI.X.SX32 R17, R17, R2, 0x2, P5 ;  /* 0x0000000211117211 */ /* 0x000fe400028f16ff */
[----:B------:R-:W-:Y:S02]  /*7d70*/  ISETP.LT.AND P4, PT, R22, UR11, !P0 ;  /* 0x0000000b16007c0c */ /* 0x000fe4000c781270 */
[----:B------:R-:W-:Y:S01]  /*7d80*/  LEA R22, P6, R3, R44, 0x2 ;  /* 0x0000002c03167211 */ /* 0x000fe200078c10ff */
[----:B------:R-:W-:Y:S01]  /*7d90*/  @P3 STG.E desc[UR20][R16.64], R25 ;  /* 0x0000001910003986 */ /* 0x000fe2000c101914 */
[----:B---3--:R-:W-:Y:S02]  /*7da0*/  LOP3.LUT R18, R39, 0x22, RZ, 0xfc, !PT ;  /* 0x0000002227127812 */ /* 0x008fe400078efcff */
[----:B------:R-:W-:-:S02]  /*7db0*/  LEA.HI.X.SX32 R23, R3, R2, 0x2, P6 ;  /* 0x0000000203177211 */ /* 0x000fc400030f16ff */
[----:B------:R-:W-:Y:S02]  /*7dc0*/  ISETP.LT.AND P3, PT, R18, UR11, !P0 ;  /* 0x0000000b12007c0c */ /* 0x000fe4000c761270 */
[----:B------:R-:W-:Y:S01]  /*7dd0*/  ISETP.LT.AND P5, PT, R41, UR11, !P0 ;  /* 0x0000000b29007c0c */ /* 0x000fe2000c7a1270 */
[----:B------:R3:W-:Y:S01]  /*7de0*/  @P2 STG.E desc[UR20][R22.64], R26 ;  /* 0x0000001a16002986 */ /* 0x0007e2000c101914 */
[----:B------:R-:W-:Y:S02]  /*7df0*/  LEA R18, P6, R29, R44, 0x2 ;  /* 0x0000002c1d127211 */ /* 0x000fe400078c10ff */
[----:B------:R-:W-:Y:S02]  /*7e00*/  LOP3.LUT R3, R39, 0x24, RZ, 0xfc, !PT ;  /* 0x0000002427037812 */ /* 0x000fe400078efcff */
[----:B-1----:R-:W-:Y:S02]  /*7e10*/  LEA.HI.X.SX32 R19, R29, R2, 0x2, P6 ;  /* 0x000000021d137211 */ /* 0x002fe400030f16ff */
[----:B------:R-:W-:Y:S01]  /*7e20*/  ISETP.LT.AND P2, PT, R3, UR11, !P0 ;  /* 0x0000000b03007c0c */ /* 0x000fe2000c741270 */
[----:B------:R-:W-:Y:S01]  /*7e30*/  IMAD R3, R0, 0x2, R45 ;  /* 0x0000000200037824 */ /* 0x000fe200078e022d */
[----:B--2---:R-:W-:-:S02]  /*7e40*/  LEA R20, P6, R45, R44, 0x2 ;  /* 0x0000002c2d147211 */ /* 0x004fc400078c10ff */
[----:B------:R-:W-:Y:S01]  /*7e50*/  LOP3.LUT R24, R39, 0x26, RZ, 0xfc, !PT ;  /* 0x0000002627187812 */ /* 0x000fe200078efcff */
[C---:B---3--:R-:W-:Y:S01]  /*7e60*/  IMAD R23, R0.reuse, 0x2, R3 ;  /* 0x0000000200177824 */ /* 0x048fe200078e0203 */
[----:B------:R-:W-:Y:S01]  /*7e70*/  LEA.HI.X.SX32 R21, R45, R2, 0x2, P6 ;  /* 0x000000022d157211 */ /* 0x000fe200030f16ff */
[----:B------:R1:W-:Y:S01]  /*7e80*/  @P5 STG.E desc[UR20][R18.64], R27 ;  /* 0x0000001b12005986 */ /* 0x0003e2000c101914 */
[----:B------:R-:W-:Y:S02]  /*7e90*/  LEA R16, P6, R3, R44, 0x2 ;  /* 0x0000002c03107211 */ /* 0x000fe400078c10ff */
[----:B------:R-:W-:Y:S01]  /*7ea0*/  LOP3.LUT R22, R39, 0x28, RZ, 0xfc, !PT ;  /* 0x0000002827167812 */ /* 0x000fe200078efcff */
[----:B------:R2:W-:Y:S01]  /*7eb0*/  @P4 STG.E desc[UR20][R20.64], R12 ;  /* 0x0000000c14004986 */ /* 0x0005e2000c101914 */
[----:B------:R-:W-:Y:S01]  /*7ec0*/  LEA.HI.X.SX32 R17, R3, R2, 0x2, P6 ;  /* 0x0000000203117211 */ /* 0x000fe200030f16ff */
[----:B------:R-:W-:Y:S01]  /*7ed0*/  IMAD R3, R0, 0x2, R23 ;  /* 0x0000000200037824 */ /* 0x000fe200078e0217 */
[----:B------:R-:W-:-:S02]  /*7ee0*/  ISETP.LT.AND P4, PT, R22, UR11, !P0 ;  /* 0x0000000b16007c0c */ /* 0x000fc4000c781270 */
[C---:B------:R-:W-:Y:S01]  /*7ef0*/  LEA R22, P6, R23.reuse, R44, 0x2 ;  /* 0x0000002c17167211 */ /* 0x040fe200078c10ff */
[----:B------:R-:W-:Y:S01]  /*7f00*/  IMAD R25, R0, 0x2, R3 ;  /* 0x0000000200197824 */ /* 0x000fe200078e0203 */
[----:B------:R-:W-:Y:S01]  /*7f10*/  ISETP.LT.AND P5, PT, R24, UR11, !P0 ;  /* 0x0000000b18007c0c */ /* 0x000fe2000c7a1270 */
[----:B------:R3:W-:Y:S01]  /*7f20*/  @P3 STG.E desc[UR20][R16.64], R13 ;  /* 0x0000000d10003986 */ /* 0x0007e2000c101914 */
[----:B------:R-:W-:Y:S02]  /*7f30*/  LEA.HI.X.SX32 R23, R23, R2, 0x2, P6 ;  /* 0x0000000217177211 */ /* 0x000fe400030f16ff */
[----:B-1----:R-:W-:Y:S02]  /*7f40*/  LEA R18, P6, R3, R44, 0x2 ;  /* 0x0000002c03127211 */ /* 0x002fe400078c10ff */
[----:B------:R-:W-:Y:S01]  /*7f50*/  LOP3.LUT R24, R39, 0x2a, RZ, 0xfc, !PT ;  /* 0x0000002a27187812 */ /* 0x000fe200078efcff */
[----:B------:R1:W-:Y:S01]  /*7f60*/  @P2 STG.E desc[UR20][R22.64], R14 ;  /* 0x0000000e16002986 */ /* 0x0003e2000c101914 */
[----:B------:R-:W-:Y:S01]  /*7f70*/  LEA.HI.X.SX32 R19, R3, R2, 0x2, P6 ;  /* 0x0000000203137211 */ /* 0x000fe200030f16ff */
[----:B------:R-:W-:Y:S01]  /*7f80*/  IMAD R3, R0, 0x2, R25 ;  /* 0x0000000200037824 */ /* 0x000fe200078e0219 */
[----:B--2---:R-:W-:-:S02]  /*7f90*/  LEA R20, P6, R25, R44, 0x2 ;  /* 0x0000002c19147211 */ /* 0x004fc400078c10ff */
[----:B------:R-:W-:Y:S01]  /*7fa0*/  LOP3.LUT R12, R39, 0x2e, RZ, 0xfc, !PT ;  /* 0x0000002e270c7812 */ /* 0x000fe200078efcff */
[----:B------:R2:W-:Y:S01]  /*7fb0*/  @P5 STG.E desc[UR20][R18.64], R15 ;  /* 0x0000000f12005986 */ /* 0x0005e2000c101914 */
[----:B------:R-:W-:Y:S01]  /*7fc0*/  ISETP.LT.AND P3, PT, R24, UR11, !P0 ;  /* 0x0000000b18007c0c */ /* 0x000fe2000c761270 */
[----:B---3--:R-:W-:Y:S01]  /*7fd0*/  IMAD R17, R0, 0x2, R3 ;  /* 0x0000000200117824 */ /* 0x008fe200078e0203 */
[----:B------:R-:W-:Y:S02]  /*7fe0*/  LEA.HI.X.SX32 R21, R25, R2, 0x2, P6 ;  /* 0x0000000219157211 */ /* 0x000fe400030f16ff */
[----:B------:R-:W-:Y:S02]  /*7ff0*/  ISETP.LT.AND P5, PT, R12, UR11, !P0 ;  /* 0x0000000b0c007c0c */ /* 0x000fe4000c7a1270 */
[----:B------:R-:W-:Y:S01]  /*8000*/  LEA R12, P6, R3, R44, 0x2 ;  /* 0x0000002c030c7211 */ /* 0x000fe200078c10ff */
[----:B------:R3:W-:Y:S01]  /*8010*/  @P4 STG.E desc[UR20][R20.64], R4 ;  /* 0x0000000414004986 */ /* 0x0007e2000c101914 */
[----:B------:R-:W-:-:S02]  /*8020*/  LOP3.LUT R16, R39, 0x30, RZ, 0xfc, !PT ;  /* 0x0000003027107812 */ /* 0x000fc400078efcff */
[----:B------:R-:W-:Y:S01]  /*8030*/  LOP3.LUT R24, R39, 0x2c, RZ, 0xfc, !PT ;  /* 0x0000002c27187812 */ /* 0x000fe200078efcff */
[----:B------:R-:W4:Y:S01]  /*8040*/  LDS.128 R20, [R37+0x800] ;  /* 0x0008000025147984 */ /* 0x000f220000000c00 */
[----:B------:R-:W-:Y:S01]  /*8050*/  LEA.HI.X.SX32 R13, R3, R2, 0x2, P6 ;  /* 0x00000002030d7211 */ /* 0x000fe200030f16ff */
[----:B------:R-:W-:Y:S01]  /*8060*/  IMAD R3, R0, 0x2, R17 ;  /* 0x0000000200037824 */ /* 0x000fe200078e0211 */
[----:B------:R-:W-:Y:S02]  /*8070*/  ISETP.LT.AND P4, PT, R16, UR11, !P0 ;  /* 0x0000000b10007c0c */ /* 0x000fe4000c781270 */
[----:B------:R-:W-:Y:S01]  /*8080*/  ISETP.LT.AND P2, PT, R24, UR11, !P0 ;  /* 0x0000000b18007c0c */ /* 0x000fe2000c741270 */
[----:B------:R5:W-:Y:S01]  /*8090*/  @P3 STG.E desc[UR20][R12.64], R5 ;  /* 0x000000050c003986 */ /* 0x000be2000c101914 */
[----:B-1----:R-:W-:Y:S01]  /*80a0*/  LOP3.LUT R14, R39, 0x32, RZ, 0xfc, !PT ;  /* 0x00000032270e7812 */ /* 0x002fe200078efcff */
[----:B--2---:R-:W-:Y:S01]  /*80b0*/  IMAD R19, R0, 0x2, R3 ;  /* 0x0000000200137824 */ /* 0x004fe200078e0203 */
[----:B------:R-:W-:-:S02]  /*80c0*/  LEA R16, P6, R17, R44, 0x2 ;  /* 0x0000002c11107211 */ /* 0x000fc400078c10ff */
[----:B------:R-:W-:Y:S02]  /*80d0*/  ISETP.LT.AND P3, PT, R14, UR11, !P0 ;  /* 0x0000000b0e007c0c */ /* 0x000fe4000c761270 */
[----:B------:R-:W-:Y:S02]  /*80e0*/  LEA.HI.X.SX32 R17, R17, R2, 0x2, P6 ;  /* 0x0000000211117211 */ /* 0x000fe400030f16ff */
[----:B------:R-:W-:Y:S02]  /*80f0*/  LEA R14, P6, R3, R44, 0x2 ;  /* 0x0000002c030e7211 */ /* 0x000fe400078c10ff */
[----:B---3--:R-:W-:Y:S01]  /*8100*/  LOP3.LUT R4, R39, 0x34, RZ, 0xfc, !PT ;  /* 0x0000003427047812 */ /* 0x008fe200078efcff */
[----:B------:R1:W-:Y:S01]  /*8110*/  @P2 STG.E desc[UR20][R16.64], R6 ;  /* 0x0000000610002986 */ /* 0x0003e2000c101914 */
[----:B------:R-:W-:Y:S02]  /*8120*/  LEA.HI.X.SX32 R15, R3, R2, 0x2, P6 ;  /* 0x00000002030f7211 */ /* 0x000fe400030f16ff */
[----:B------:R-:W-:-:S02]  /*8130*/  LOP3.LUT R3, R39, 0x36, RZ, 0xfc, !PT ;  /* 0x0000003627037812 */ /* 0x000fc400078efcff */
[----:B------:R-:W-:Y:S01]  /*8140*/  LEA R18, P6, R19, R44, 0x2 ;  /* 0x0000002c13127211 */ /* 0x000fe200078c10ff */
[----:B------:R2:W-:Y:S01]  /*8150*/  @P5 STG.E desc[UR20][R14.64], R7 ;  /* 0x000000070e005986 */ /* 0x0005e2000c101914 */
[----:B------:R-:W-:Y:S01]  /*8160*/  ISETP.LT.AND P5, PT, R3, UR11, !P0 ;  /* 0x0000000b03007c0c */ /* 0x000fe2000c7a1270 */
[----:B------:R-:W-:Y:S01]  /*8170*/  IMAD R3, R0, 0x2, R19 ;  /* 0x0000000200037824 */ /* 0x000fe200078e0213 */
[----:B------:R-:W-:Y:S02]  /*8180*/  ISETP.LT.AND P2, PT, R4, UR11, !P0 ;  /* 0x0000000b04007c0c */ /* 0x000fe4000c741270 */
[----:B------:R-:W-:Y:S01]  /*8190*/  LEA.HI.X.SX32 R19, R19, R2, 0x2, P6 ;  /* 0x0000000213137211 */ /* 0x000fe200030f16ff */
[C---:B-----5:R-:W-:Y:S01]  /*81a0*/  IMAD R13, R0.reuse, 0x2, R3 ;  /* 0x00000002000d7824 */ /* 0x060fe200078e0203 */
[----:B------:R-:W-:Y:S02]  /*81b0*/  LEA R4, P6, R3, R44, 0x2 ;  /* 0x0000002c03047211 */ /* 0x000fe400078c10ff */
[----:B-1----:R-:W-:Y:S01]  /*81c0*/  LOP3.LUT R6, R39, 0x3a, RZ, 0xfc, !PT ;  /* 0x0000003a27067812 */ /* 0x002fe200078efcff */
[----:B------:R1:W-:Y:S01]  /*81d0*/  @P4 STG.E desc[UR20][R18.64], R8 ;  /* 0x0000000812004986 */ /* 0x0003e2000c101914 */
[----:B------:R-:W-:Y:S01]  /*81e0*/  LEA.HI.X.SX32 R5, R3, R2, 0x2, P6 ;  /* 0x0000000203057211 */ /* 0x000fe200030f16ff */
[----:B------:R-:W-:Y:S01]  /*81f0*/  IMAD R3, R0, 0x2, R13 ;  /* 0x0000000200037824 */ /* 0x000fe200078e020d */
[----:B------:R-:W-:-:S02]  /*8200*/  LEA R12, P6, R13, R44, 0x2 ;  /* 0x0000002c0d0c7211 */ /* 0x000fc400078c10ff */
[----:B------:R-:W-:Y:S01]  /*8210*/  LOP3.LUT R24, R39, 0x38, RZ, 0xfc, !PT ;  /* 0x0000003827187812 */ /* 0x000fe200078efcff */
[----:B--2---:R-:W-:Y:S01]  /*8220*/  IMAD R15, R0, 0x2, R3 ;  /* 0x00000002000f7824 */ /* 0x004fe200078e0203 */
[----:B------:R-:W-:Y:S01]  /*8230*/  LEA.HI.X.SX32 R13, R13, R2, 0x2, P6 ;  /* 0x000000020d0d7211 */ /* 0x000fe200030f16ff */
[----:B------:R2:W-:Y:S01]  /*8240*/  @P3 STG.E desc[UR20][R4.64], R9 ;  /* 0x0000000904003986 */ /* 0x0005e2000c101914 */
[----:B------:R-:W-:Y:S01]  /*8250*/  ISETP.LT.AND P3, PT, R6, UR11, !P0 ;  /* 0x0000000b06007c0c */ /* 0x000fe2000c761270 */
[C---:B------:R-:W-:Y:S01]  /*8260*/  IMAD R17, R0.reuse, 0x2, R15 ;  /* 0x0000000200117824 */ /* 0x040fe200078e020f */
[----:B------:R-:W-:Y:S01]  /*8270*/  LOP3.LUT R16, R39, 0x3e, RZ, 0xfc, !PT ;  /* 0x0000003e27107812 */ /* 0x000fe200078efcff */
[----:B------:R3:W-:Y:S01]  /*8280*/  @P2 STG.E desc[UR20][R12.64], R10 ;  /* 0x0000000a0c002986 */ /* 0x0007e2000c101914 */
[-C--:B------:R-:W-:Y:S01]  /*8290*/  LEA R6, P2, R3, R44.reuse, 0x2 ;  /* 0x0000002c03067211 */ /* 0x080fe200078410ff */
[----:B-1----:R-:W-:Y:S01]  /*82a0*/  IMAD R19, R0, 0x2, R17 ;  /* 0x0000000200137824 */ /* 0x002fe200078e0211 */
[----:B------:R-:W-:-:S02]  /*82b0*/  LEA R14, P6, R15, R44, 0x2 ;  /* 0x0000002c0f0e7211 */ /* 0x000fc400078c10ff */
[----:B------:R-:W-:Y:S01]  /*82c0*/  LEA.HI.X.SX32 R7, R3, R2, 0x2, P2 ;  /* 0x0000000203077211 */ /* 0x000fe200010f16ff */
[----:B------:R-:W-:Y:S01]  /*82d0*/  IMAD R3, R0, 0x2, R19 ;  /* 0x0000000200037824 */ /* 0x000fe200078e0213 */
[----:B------:R-:W-:Y:S02]  /*82e0*/  LOP3.LUT R39, R39, 0x3c, RZ, 0xfc, !PT ;  /* 0x0000003c27277812 */ /* 0x000fe400078efcff */
[----:B--2---:R-:W-:Y:S01]  /*82f0*/  LEA R4, P2, R17, R44, 0x2 ;  /* 0x0000002c11047211 */ /* 0x004fe200078410ff */
[----:B------:R1:W-:Y:S01]  /*8300*/  @P5 STG.E desc[UR20][R6.64], R11 ;  /* 0x0000000b06005986 */ /* 0x0003e2000c101914 */
[----:B------:R-:W-:Y:S02]  /*8310*/  ISETP.LT.AND P4, PT, R24, UR11, !P0 ;  /* 0x0000000b18007c0c */ /* 0x000fe4000c781270 */
[-C--:B------:R-:W-:Y:S02]  /*8320*/  LEA.HI.X.SX32 R15, R15, R2.reuse, 0x2, P6 ;  /* 0x000000020f0f7211 */ /* 0x080fe400030f16ff */
[----:B------:R-:W-:-:S02]  /*8330*/  LEA.HI.X.SX32 R5, R17, R2, 0x2, P2 ;  /* 0x0000000211057211 */ /* 0x000fc400010f16ff */
[----:B------:R-:W-:Y:S02]  /*8340*/  LEA R8, P6, R19, R44, 0x2 ;  /* 0x0000002c13087211 */ /* 0x000fe400078c10ff */
[----:B------:R-:W-:Y:S02]  /*8350*/  ISETP.LT.AND P2, PT, R39, UR11, !P0 ;  /* 0x0000000b27007c0c */ /* 0x000fe4000c741270 */
[----:B------:R-:W-:Y:S02]  /*8360*/  ISETP.LT.AND P0, PT, R16, UR11, !P0 ;  /* 0x0000000b10007c0c */ /* 0x000fe4000c701270 */
[----:B------:R-:W-:Y:S01]  /*8370*/  LEA.HI.X.SX32 R9, R19, R2, 0x2, P6 ;  /* 0x0000000213097211 */ /* 0x000fe200030f16ff */
[----:B----4-:R1:W-:Y:S01]  /*8380*/  @P4 STG.E desc[UR20][R14.64], R20 ;  /* 0x000000140e004986 */ /* 0x0103e2000c101914 */
[----:B---3--:R-:W-:-:S03]  /*8390*/  LEA R12, P6, R3, R44, 0x2 ;  /* 0x0000002c030c7211 */ /* 0x008fc600078c10ff */
[----:B------:R1:W-:Y:S01]  /*83a0*/  @P3 STG.E desc[UR20][R4.64], R21 ;  /* 0x0000001504003986 */ /* 0x0003e2000c101914 */
[----:B------:R-:W-:-:S03]  /*83b0*/  LEA.HI.X.SX32 R13, R3, R2, 0x2, P6 ;  /* 0x00000002030d7211 */ /* 0x000fc600030f16ff */
[----:B------:R1:W-:Y:S04]  /*83c0*/  @P2 STG.E desc[UR20][R8.64], R22 ;  /* 0x0000001608002986 */ /* 0x0003e8000c101914 */
[----:B------:R1:W-:Y:S01]  /*83d0*/  @P0 STG.E desc[UR20][R12.64], R23 ;  /* 0x000000170c000986 */ /* 0x0003e2000c101914 */
[----:B------:R-:W-:Y:S06]  /*83e0*/  BAR.SYNC.DEFER_BLOCKING 0x0 ;  /* 0x0000000000007b1d */ /* 0x000fec0000010000 */
[----:B------:R-:W-:Y:S05]  /*83f0*/  @P1 BRA `(.L_x_13) ;  /* 0x0000000000a01947 */ /* 0x000fea0003800000 */
[----:B------:R-:W2:Y:S01]  /*8400*/  S2UR UR5, SR_CgaCtaId ;  /* 0x00000000000579c3 */ /* 0x000ea20000008800 */
[----:B------:R-:W-:Y:S01]  /*8410*/  NOP ;  /* 0x0000000000007918 */ /* 0x000fe20000000000 */
[----:B------:R-:W-:Y:S01]  /*8420*/  UMOV UR4, 0x50 ;  /* 0x0000005000047882 */ /* 0x000fe20000000000 */
[----:B------:R-:W-:Y:S02]  /*8430*/  IMAD.U32 R0, RZ, RZ, UR22 ;  /* 0x00000016ff007e24 */ /* 0x000fe4000f8e00ff */
[----:B------:R-:W-:Y:S02]  /*8440*/  IMAD.MOV.U32 R3, RZ, RZ, 0x3 ;  /* 0x00000003ff037424 */ /* 0x000fe400078e00ff */
[----:B-1----:R-:W-:Y:S01]  /*8450*/  IMAD.MOV.U32 R7, RZ, RZ, 0x1 ;  /* 0x00000001ff077424 */ /* 0x002fe200078e00ff */
[----:B------:R-:W-:-:S04]  /*8460*/  LOP3.LUT R0, R0, 0xffff, RZ, 0xc0, !PT ;  /* 0x0000ffff00007812 */ /* 0x000fc800078ec0ff */
[----:B------:R-:W-:-:S05]  /*8470*/  SHF.R.U32.HI R0, RZ, 0x5, R0 ;  /* 0x00000005ff007819 */ /* 0x000fca0000011600 */
[----:B------:R-:W-:Y:S01]  /*8480*/  VIADD R2, R0, 0x10 ;  /* 0x0000001000027836 */ /* 0x000fe20000000000 */
[----:B------:R-:W-:Y:S01]  /*8490*/  SHF.L.U32 R0, R3, R0, RZ ;  /* 0x0000000003007219 */ /* 0x000fe200000006ff */
[----:B--2---:R-:W-:-:S03]  /*84a0*/  ULEA UR6, UR5, UR4, 0x18 ;  /* 0x0000000405067291 */ /* 0x004fc6000f8ec0ff */
[----:B------:R-:W-:-:S04]  /*84b0*/  SHF.L.U32 R3, R7, R2, RZ ;  /* 0x0000000207037219 */ /* 0x000fc800000006ff */
[----:B------:R-:W-:Y:S02]  /*84c0*/  LOP3.LUT R0, R3, R0, RZ, 0xfc, !PT ;  /* 0x0000000003007212 */ /* 0x000fe400078efcff */
[----:B------:R-:W1:Y:S02]  /*84d0*/  LDS R5, [UR6] ;  /* 0x00000006ff057984 */ /* 0x000e640008000800 */
[C---:B------:R-:W-:Y:S02]  /*84e0*/  LOP3.LUT R2, R0.reuse, 0xffff, RZ, 0xc0, !PT ;  /* 0x0000ffff00027812 */ /* 0x040fe400078ec0ff */
[----:B-1----:R-:W-:-:S04]  /*84f0*/  LOP3.LUT R3, R0, 0xffff, R5, 0x80, !PT ;  /* 0x0000ffff00037812 */ /* 0x002fc800078e8005 */
[----:B------:R-:W-:-:S13]  /*8500*/  ISETP.NE.AND P0, PT, R3, R2, PT ;  /* 0x000000020300720c */ /* 0x000fda0003f05270 */
[----:B------:R-:W-:Y:S05]  /*8510*/  @P0 BRA `(.L_x_14) ;  /* 0x0000000000500947 */ /* 0x000fea0003800000 */
[----:B------:R-:W-:Y:S02]  /*8520*/  SHF.R.U32.HI R5, RZ, 0x10, R5 ;  /* 0x00000010ff057819 */ /* 0x000fe40000011605 */
[----:B------:R-:W-:-:S04]  /*8530*/  SHF.R.U32.HI R2, RZ, 0x10, R0 ;  /* 0x00000010ff027819 */ /* 0x000fc80000011600 */
[----:B------:R-:W-:-:S04]  /*8540*/  LOP3.LUT R5, R5, R2, RZ, 0xc0, !PT ;  /* 0x0000000205057212 */ /* 0x000fc800078ec0ff */
[----:B------:R-:W-:-:S13]  /*8550*/  ISETP.NE.AND P0, PT, R5, R2, PT ;  /* 0x000000020500720c */ /* 0x000fda0003f05270 */
[----:B------:R-:W-:Y:S05]  /*8560*/  @P0 BRA `(.L_x_15) ;  /* 0x0000000000300947 */ /* 0x000fea0003800000 */
[----:B------:R-:W-:Y:S01]  /*8570*/  R2UR UR4, R0 ;  /* 0x00000000000472ca */ /* 0x000fe200000e0000 */
[----:B------:R-:W-:Y:S01]  /*8580*/  VOTEU.ANY UR5, UPT, PT ;  /* 0x0000000000057886 */ /* 0x000fe200038e0100 */
[----:B------:R-:W1:Y:S01]  /*8590*/  S2R R0, SR_LANEID ;  /* 0x0000000000007919 */ /* 0x000e620000000000 */
[----:B------:R-:W-:-:S10]  /*85a0*/  UFLO.U32 UR5, UR5 ;  /* 0x00000005000572bd */ /* 0x000fd400080e0000 */
[----:B------:R-:W-:-:S06]  /*85b0*/  ULOP3.LUT UR4, URZ, UR4, URZ, 0x33, !UPT ;  /* 0x00000004ff047292 */ /* 0x000fcc000f8e33ff */
[----:B------:R-:W-:-:S04]  /*85c0*/  IMAD.U32 R2, RZ, RZ, UR4 ;  /* 0x00000004ff027e24 */ /* 0x000fc8000f8e00ff */
[----:B------:R-:W2:Y:S02]  /*85d0*/  REDUX UR7, R2 ;  /* 0x00000000020773c4 */ /* 0x000ea40000000000 */
[----:B------:R3:W-:Y:S01]  /*85e0*/  UTCATOMSWS.AND URZ, UR4 ;  /* 0x0000000400ff79e3 */ /* 0x0007e20008000000 */
[----:B-1----:R-:W-:Y:S01]  /*85f0*/  ISETP.EQ.U32.AND P0, PT, R0, UR5, PT ;  /* 0x0000000500007c0c */ /* 0x002fe2000bf02070 */
[----:B--2---:R-:W-:-:S12]  /*8600*/  IMAD.U32 R0, RZ, RZ, UR7 ;  /* 0x00000007ff007e24 */ /* 0x004fd8000f8e00ff */
[----:B------:R3:W-:Y:S01]  /*8610*/  @P0 ATOMS.AND RZ, [UR6], R0 ;  /* 0x00000000ffff098c */ /* 0x0007e2000a800006 */
[----:B------:R-:W-:Y:S05]  /*8620*/  BRA `(.L_x_13) ;  /* 0x0000000000147947 */ /* 0x000fea0003800000 */
.L_x_15:
[----:B------:R-:W-:-:S07]  /*8630*/  MOV R2, 0x8650 ;  /* 0x0000865000027802 */ /* 0x000fce0000000f00 */
[----:B------:R-:W-:Y:S05]  /*8640*/  CALL.REL.NOINC `($__internal_0_$__cuda_sm10x_tcgen05_guardrail_trap_col_being_dealloced_not_returned_by_alloc) ;  /* 0x00000000002c7944 */ /* 0x000fea0003c00000 */
[----:B------:R-:W-:Y:S05]  /*8650*/  BRA `(.L_x_13) ;  /* 0x0000000000087947 */ /* 0x000fea0003800000 */
.L_x_14:
[----:B------:R-:W-:-:S07]  /*8660*/  MOV R2, 0x8680 ;  /* 0x0000868000027802 */ /* 0x000fce0000000f00 */
[----:B------:R-:W-:Y:S05]  /*8670*/  CALL.REL.NOINC `($__internal_2_$__cuda_sm10x_tcgen05_guardrail_trap_unallocated_columns_being_dealloced) ;  /* 0x0000000000387944 */ /* 0x000fea0003c00000 */
.L_x_13:
[----:B------:R-:W-:Y:S01]  /*8680*/  NOP ;  /* 0x0000000000007918 */ /* 0x000fe20000000000 */
[----:B---3--:R-:W-:Y:S05]  /*8690*/  EXIT ;  /* 0x000000000000794d */ /* 0x008fea0003800000 */
.L_x_9:
[----:B------:R-:W1:Y:S02]  /*86a0*/  SYNCS.PHASECHK.TRANS64.TRYWAIT P4, [UR13], R96 ;  /* 0x00000060ff0075a7 */ /* 0x000e64000808110d */
[----:B-1----:R-:W-:Y:S05]  /*86b0*/  @!P4 BRA `(.L_x_9) ;  /* 0xfffffffc00f8c947 */ /* 0x002fea000383ffff */
[----:B------:R-:W-:Y:S05]  /*86c0*/  BRA `(.L_x_16) ;  /* 0xffffffdc00dc7947 */ /* 0x000fea000383ffff */
.L_x_12:
[----:B------:R-:W1:Y:S02]  /*86d0*/  SYNCS.PHASECHK.TRANS64.TRYWAIT P2, [UR12], R4 ;  /* 0x00000004ff0075a7 */ /* 0x000e64000804110c */
[----:B-1----:R-:W-:Y:S05]  /*86e0*/  @!P2 BRA `(.L_x_12) ;  /* 0xfffffffc00f8a947 */ /* 0x002fea000383ffff */
[----:B------:R-:W-:Y:S05]  /*86f0*/  BRA `(.L_x_11) ;  /* 0xffffffec00007947 */ /* 0x000fea000383ffff */
        .weak           $__internal_0_$__cuda_sm10x_tcgen05_guardrail_trap_col_being_dealloced_not_returned_by_alloc
        .type           $__internal_0_$__cuda_sm10x_tcgen05_guardrail_trap_col_being_dealloced_not_returned_by_alloc,@function
        .size           $__internal_0_$__cuda_sm10x_tcgen05_guardrail_trap_col_being_dealloced_not_returned_by_alloc,($__internal_1_$__cuda_sm10x_tcgen05_guardrail_trap_phase_invalid_during_alloc - $__internal_0_$__cuda_sm10x_tcgen05_guardrail_trap_col_being_dealloced_not_returned_by_alloc)
$__internal_0_$__cuda_sm10x_tcgen05_guardrail_trap_col_being_dealloced_not_returned_by_alloc:
[----:B------:R-:W-:Y:S05]  /*8700*/  BPT.TRAP 0x1 ;  /* 0x000000040000795c */ /* 0x000fea0000300000 */
[----:B------:R-:W-:-:S04]  /*8710*/  IMAD.MOV.U32 R3, RZ, RZ, 0x0 ;  /* 0x00000000ff037424 */ /* 0x000fc800078e00ff */
[----:B------:R-:W-:Y:S05]  /*8720*/  RET.REL.NODEC R2 `(matmul_kernel) ;  /* 0xffffff7802347950 */ /* 0x000fea0003c3ffff */
        .weak           $__internal_1_$__cuda_sm10x_tcgen05_guardrail_trap_phase_invalid_during_alloc
        .type           $__internal_1_$__cuda_sm10x_tcgen05_guardrail_trap_phase_invalid_during_alloc,@function
        .size           $__internal_1_$__cuda_sm10x_tcgen05_guardrail_trap_phase_invalid_during_alloc,($__internal_2_$__cuda_sm10x_tcgen05_guardrail_trap_unallocated_columns_being_dealloced - $__internal_1_$__cuda_sm10x_tcgen05_guardrail_trap_phase_invalid_during_alloc)
$__internal_1_$__cuda_sm10x_tcgen05_guardrail_trap_phase_invalid_during_alloc:
[----:B------:R-:W-:Y:S05]  /*8730*/  BPT.TRAP 0x1 ;  /* 0x000000040000795c */ /* 0x000fea0000300000 */
[----:B------:R-:W-:-:S04]  /*8740*/  IMAD.MOV.U32 R3, RZ, RZ, 0x0 ;  /* 0x00000000ff037424 */ /* 0x000fc800078e00ff */
[----:B------:R-:W-:Y:S05]  /*8750*/  RET.REL.NODEC R2 `(matmul_kernel) ;  /* 0xffffff7802287950 */ /* 0x000fea0003c3ffff */
        .weak           $__internal_2_$__cuda_sm10x_tcgen05_guardrail_trap_unallocated_columns_being_dealloced
        .type           $__internal_2_$__cuda_sm10x_tcgen05_guardrail_trap_unallocated_columns_being_dealloced,@function
        .size           $__internal_2_$__cuda_sm10x_tcgen05_guardrail_trap_unallocated_columns_being_dealloced,(.L_x_20 - $__internal_2_$__cuda_sm10x_tcgen05_guardrail_trap_unallocated_columns_being_dealloced)
$__internal_2_$__cuda_sm10x_tcgen05_guardrail_trap_unallocated_columns_being_dealloced:
[----:B------:R-:W-:Y:S05]  /*8760*/  BPT.TRAP 0x1 ;  /* 0x000000040000795c */ /* 0x000fea0000300000 */
[----:B------:R-:W-:-:S04]  /*8770*/  IMAD.MOV.U32 R3, RZ, RZ, 0x0 ;  /* 0x00000000ff037424 */ /* 0x000fc800078e00ff */
[----:B------:R-:W-:Y:S05]  /*8780*/  RET.REL.NODEC R2 `(matmul_kernel) ;  /* 0xffffff78021c7950 */ /* 0x000fea0003c3ffff */
.L_x_17:
[----:B------:R-:W-:-:S00]  /*8790*/  BRA `(.L_x_17) ;  /* 0xfffffffc00fc7947 */ /* 0x000fc0000383ffff */
[----:B------:R-:W-:-:S00]  /*87a0*/  NOP ;  /* 0x0000000000007918 */ /* 0x000fc00000000000 */
        /* <DEDUP_REMOVED lines=13> */
.L_x_20:


//--------------------- .nv.shared.matmul_kernel  --------------------------
	.section	.nv.shared.matmul_kernel,"aw",@nobits
	.sectionflags	@""
	.align	16
	.zero		1024


//--------------------- .nv.shared.reserved.0     --------------------------
	.section	.nv.shared.reserved.0,"aw",@nobits
	.align	8
	.weak		__nv_reservedSMEM_offset_0_alias
	.size		__nv_reservedSMEM_offset_0_alias, 0, 64
	.other		__nv_reservedSMEM_offset_0_alias,@"STO_CUDA_RESERVED_SHARED STV_DEFAULT"
__nv_reservedSMEM_offset_0_alias:
	.zero		0
.nv.shared.reserved.0:
	.zero		64
	.weak		__nv_reservedSMEM_allocation_phase
	.type		__nv_reservedSMEM_allocation_phase,@object
	.size		__nv_reservedSMEM_allocation_phase,(.L_0 - __nv_reservedSMEM_allocation_phase)
__nv_reservedSMEM_allocation_phase:
	.zero		1
.L_0:
	.zero		7
	.weak		__nv_reservedSMEM_devtool_atexit_pc
	.type		__nv_reservedSMEM_devtool_atexit_pc,@object
	.size		__nv_reservedSMEM_devtool_atexit_pc,(__nv_reservedSMEM_allocation_mask - __nv_reservedSMEM_devtool_atexit_pc)
__nv_reservedSMEM_devtool_atexit_pc:
	.zero		8
	.weak		__nv_reservedSMEM_allocation_mask
	.type		__nv_reservedSMEM_allocation_mask,@object
	.size		__nv_reservedSMEM_allocation_mask,(.L_2 - __nv_reservedSMEM_allocation_mask)
__nv_reservedSMEM_allocation_mask:
	.zero		4
.L_2:


//--------------------- .nv.constant0.matmul_kernel --------------------------
	.section	.nv.constant0.matmul_kernel,"a",@progbits
	.sectionflags	@""
	.align	4
.nv.constant0.matmul_kernel:
	.zero		976


//--------------------- SYMBOLS --------------------------

	.type		.nv.reservedSmem.offset0,@object
	.size		.nv.reservedSmem.offset0,0x4
	.type		.nv.reservedSmem.cap,@object
	.size		.nv.reservedSmem.cap,0x4
